	.target	sm_100

	.elftype	@"ET_EXEC"


//--------------------- .note.nv.tkinfo           --------------------------
	.section	.note.nv.tkinfo,"",@"SHT_NOTE"
	.sectionflags	@"SHF_NOTE_NV_TKINFO"
	.tkinfo
        /*0018*/ 	.word	0x00000081
        /*0030*/ 	.string	""
        /*0030*/ 	.string	"ptxas"
        /*0030*/ 	.string	"Cuda compilation tools, release 12.9, V12.9.86"
        /*0030*/ 	.string	"Build cuda_12.9.r12.9/compiler.36037853_0"
        /*0030*/ 	.string	"-regUsageLevel 10 -arch sm_100f -m 64 "



//--------------------- .note.nv.cuver            --------------------------
	.section	.note.nv.cuver,"",@"SHT_NOTE"
	.sectionflags	@"SHF_NOTE_NV_CUVER"
        /*0018*/ 	.short	0x0001
        /*001a*/ 	.short	0x0064
        /*001c*/ 	.short	0x0001
        /*001e*/ 	.short	0x0000
        /*0020*/ 	.short	0x0001
        /*0022*/ 	.short	0x0000


//--------------------- .nv.info                  --------------------------
	.section	.nv.info,"",@"SHT_CUDA_INFO"
	.align	4


	//----- nvinfo : EIATTR_REGCOUNT
	.align		4
        /*0000*/ 	.byte	0x04, 0x2f
        /*0002*/ 	.short	(.L_15 - .L_14)
	.align		4
.L_14:
        /*0004*/ 	.word	index@(_ZN9deep_gemm24sm100_fp8_gemm_1d1d_implILN4cute4UMMA5MajorE0ELS3_0ELj0ELj7168ELj2048ELj128ELj224ELj128ELj64ELj128ELj128ELj64ELj4ELj128ELj128ELj1ELb0ELj150ELNS_8GemmTypeE1ELb0EN7cutlass10bfloat16_tENS_16EpilogueIdentityEEEvPijjj14CUtensorMap_stS9_S9_S9_S9_)
        /*0008*/ 	.word	0x00000036


	//----- nvinfo : EIATTR_FRAME_SIZE
	.align		4
.L_15:
        /*000c*/ 	.byte	0x04, 0x11
        /*000e*/ 	.short	(.L_17 - .L_16)
	.align		4
.L_16:
        /*0010*/ 	.word	index@($__internal_3_$__cuda_sm20_div_u16)
        /*0014*/ 	.word	0x00000000


	//----- nvinfo : EIATTR_FRAME_SIZE
	.align		4
.L_17:
        /*0018*/ 	.byte	0x04, 0x11
        /*001a*/ 	.short	(.L_19 - .L_18)
	.align		4
.L_18:
        /*001c*/ 	.word	index@($__internal_2_$__cuda_sm10x_tcgen05_guardrail_trap_unallocated_columns_being_dealloced)
        /*0020*/ 	.word	0x00000000


	//----- nvinfo : EIATTR_FRAME_SIZE
	.align		4
.L_19:
        /*0024*/ 	.byte	0x04, 0x11
        /*0026*/ 	.short	(.L_21 - .L_20)
	.align		4
.L_20:
        /*0028*/ 	.word	index@($__internal_1_$__cuda_sm10x_tcgen05_guardrail_trap_phase_invalid_during_alloc)
        /*002c*/ 	.word	0x00000000


	//----- nvinfo : EIATTR_FRAME_SIZE
	.align		4
.L_21:
        /*0030*/ 	.byte	0x04, 0x11
        /*0032*/ 	.short	(.L_23 - .L_22)
	.align		4
.L_22:
        /*0034*/ 	.word	index@($__internal_0_$__cuda_sm10x_tcgen05_guardrail_trap_col_being_dealloced_not_returned_by_alloc)
        /*0038*/ 	.word	0x00000000


	//----- nvinfo : EIATTR_FRAME_SIZE
	.align		4
.L_23:
        /*003c*/ 	.byte	0x04, 0x11
        /*003e*/ 	.short	(.L_25 - .L_24)
	.align		4
.L_24:
        /*0040*/ 	.word	index@(_ZN9deep_gemm24sm100_fp8_gemm_1d1d_implILN4cute4UMMA5MajorE0ELS3_0ELj0ELj7168ELj2048ELj128ELj224ELj128ELj64ELj128ELj128ELj64ELj4ELj128ELj128ELj1ELb0ELj150ELNS_8GemmTypeE1ELb0EN7cutlass10bfloat16_tENS_16EpilogueIdentityEEEvPijjj14CUtensorMap_stS9_S9_S9_S9_)
        /*0044*/ 	.word	0x00000000


	//----- nvinfo : EIATTR_MIN_STACK_SIZE
	.align		4
.L_25:
        /*0048*/ 	.byte	0x04, 0x12
        /*004a*/ 	.short	(.L_27 - .L_26)
	.align		4
.L_26:
        /*004c*/ 	.word	index@(_ZN9deep_gemm24sm100_fp8_gemm_1d1d_implILN4cute4UMMA5MajorE0ELS3_0ELj0ELj7168ELj2048ELj128ELj224ELj128ELj64ELj128ELj128ELj64ELj4ELj128ELj128ELj1ELb0ELj150ELNS_8GemmTypeE1ELb0EN7cutlass10bfloat16_tENS_16EpilogueIdentityEEEvPijjj14CUtensorMap_stS9_S9_S9_S9_)
        /*0050*/ 	.word	0x00000000
.L_27:


//--------------------- .nv.info._ZN9deep_gemm24sm100_fp8_gemm_1d1d_implILN4cute4UMMA5MajorE0ELS3_0ELj0ELj7168ELj2048ELj128ELj224ELj128ELj64ELj128ELj128ELj64ELj4ELj128ELj128ELj1ELb0ELj150ELNS_8GemmTypeE1ELb0EN7cutlass10bfloat16_tENS_16EpilogueIdentityEEEvPijjj14CUtensorMap_stS9_S9_S9_S9_ --------------------------
	.section	.nv.info._ZN9deep_gemm24sm100_fp8_gemm_1d1d_implILN4cute4UMMA5MajorE0ELS3_0ELj0ELj7168ELj2048ELj128ELj224ELj128ELj64ELj128ELj128ELj64ELj4ELj128ELj128ELj1ELb0ELj150ELNS_8GemmTypeE1ELb0EN7cutlass10bfloat16_tENS_16EpilogueIdentityEEEvPijjj14CUtensorMap_stS9_S9_S9_S9_,"",@"SHT_CUDA_INFO"
	.sectionflags	@""
	.align	4


	//----- nvinfo : EIATTR_CUDA_API_VERSION
	.align		4
        /*0000*/ 	.byte	0x04, 0x37
        /*0002*/ 	.short	(.L_29 - .L_28)
.L_28:
        /*0004*/ 	.word	0x00000081


	//----- nvinfo : EIATTR_KPARAM_INFO
	.align		4
.L_29:
        /*0008*/ 	.byte	0x04, 0x17
        /*000a*/ 	.short	(.L_31 - .L_30)
.L_30:
        /*000c*/ 	.word	0x00000000
        /*0010*/ 	.short	0x0008
        /*0012*/ 	.short	0x0240
        /*0014*/ 	.byte	0x00, 0xf0, 0x01, 0x02


	//----- nvinfo : EIATTR_KPARAM_INFO
	.align		4
.L_31:
        /*0018*/ 	.byte	0x04, 0x17
        /*001a*/ 	.short	(.L_33 - .L_32)
.L_32:
        /*001c*/ 	.word	0x00000000
        /*0020*/ 	.short	0x0007
        /*0022*/ 	.short	0x01c0
        /*0024*/ 	.byte	0x00, 0xf0, 0x01, 0x02


	//----- nvinfo : EIATTR_KPARAM_INFO
	.align		4
.L_33:
        /*0028*/ 	.byte	0x04, 0x17
        /*002a*/ 	.short	(.L_35 - .L_34)
.L_34:
        /*002c*/ 	.word	0x00000000
        /*0030*/ 	.short	0x0006
        /*0032*/ 	.short	0x0140
        /*0034*/ 	.byte	0x00, 0xf0, 0x01, 0x02


	//----- nvinfo : EIATTR_KPARAM_INFO
	.align		4
.L_35:
        /*0038*/ 	.byte	0x04, 0x17
        /*003a*/ 	.short	(.L_37 - .L_36)
.L_36:
        /*003c*/ 	.word	0x00000000
        /*0040*/ 	.short	0x0005
        /*0042*/ 	.short	0x00c0
        /*0044*/ 	.byte	0x00, 0xf0, 0x01, 0x02


	//----- nvinfo : EIATTR_KPARAM_INFO
	.align		4
.L_37:
        /*0048*/ 	.byte	0x04, 0x17
        /*004a*/ 	.short	(.L_39 - .L_38)
.L_38:
        /*004c*/ 	.word	0x00000000
        /*0050*/ 	.short	0x0004
        /*0052*/ 	.short	0x0040
        /*0054*/ 	.byte	0x00, 0xf0, 0x01, 0x02


	//----- nvinfo : EIATTR_KPARAM_INFO
	.align		4
.L_39:
        /*0058*/ 	.byte	0x04, 0x17
        /*005a*/ 	.short	(.L_41 - .L_40)
.L_40:
        /*005c*/ 	.word	0x00000000
        /*0060*/ 	.short	0x0003
        /*0062*/ 	.short	0x0010
        /*0064*/ 	.byte	0x00, 0xf0, 0x11, 0x00


	//----- nvinfo : EIATTR_KPARAM_INFO
	.align		4
.L_41:
        /*0068*/ 	.byte	0x04, 0x17
        /*006a*/ 	.short	(.L_43 - .L_42)
.L_42:
        /*006c*/ 	.word	0x00000000
        /*0070*/ 	.short	0x0002
        /*0072*/ 	.short	0x000c
        /*0074*/ 	.byte	0x00, 0xf0, 0x11, 0x00


	//----- nvinfo : EIATTR_KPARAM_INFO
	.align		4
.L_43:
        /*0078*/ 	.byte	0x04, 0x17
        /*007a*/ 	.short	(.L_45 - .L_44)
.L_44:
        /*007c*/ 	.word	0x00000000
        /*0080*/ 	.short	0x0001
        /*0082*/ 	.short	0x0008
        /*0084*/ 	.byte	0x00, 0xf0, 0x11, 0x00


	//----- nvinfo : EIATTR_KPARAM_INFO
	.align		4
.L_45:
        /*0088*/ 	.byte	0x04, 0x17
        /*008a*/ 	.short	(.L_47 - .L_46)
.L_46:
        /*008c*/ 	.word	0x00000000
        /*0090*/ 	.short	0x0000
        /*0092*/ 	.short	0x0000
        /*0094*/ 	.byte	0x00, 0xf5, 0x21, 0x00


	//----- nvinfo : EIATTR_AT_ENTRY_FRAGMENTS
	.align		4
.L_47:
        /*0098*/ 	.byte	0x04, 0x4f
        /*009a*/ 	.short	(.L_49 - .L_48)


	//   ....[0]....
.L_48:
        /*009c*/ 	.word	0x00000004


	//----- nvinfo : EIATTR_RESERVED_SMEM_USED
	.align		4
.L_49:
        /*00a0*/ 	.byte	0x01, 0x41
	.zero		2


	//----- nvinfo : EIATTR_SPARSE_MMA_MASK
	.align		4
        /*00a4*/ 	.byte	0x03, 0x50
        /*00a6*/ 	.short	0x0000


	//----- nvinfo : EIATTR_TCGEN05_1CTA_USED
	.align		4
        /*00a8*/ 	.byte	0x01, 0x51
	.zero		2


	//----- nvinfo : EIATTR_MAXREG_COUNT
	.align		4
        /*00ac*/ 	.byte	0x03, 0x1b
        /*00ae*/ 	.short	0x00ff


	//----- nvinfo : EIATTR_NUM_BARRIERS
	.align		4
        /*00b0*/ 	.byte	0x02, 0x4c
        /*00b2*/ 	.byte	0x09
	.zero		1


	//----- nvinfo : EIATTR_INT_WARP_WIDE_INSTR_OFFSETS
	.align		4
        /*00b4*/ 	.byte	0x04, 0x31
        /*00b6*/ 	.short	(.L_51 - .L_50)


	//   ....[0]....
.L_50:
        /*00b8*/ 	.word	0x00005150


	//   ....[1]....
        /*00bc*/ 	.word	0x00005170


	//----- nvinfo : EIATTR_COOP_GROUP_MASK_REGIDS
	.align		4
.L_51:
        /*00c0*/ 	.byte	0x04, 0x29
        /*00c2*/ 	.short	(.L_53 - .L_52)


	//   ....[0]....
.L_52:
        /*00c4*/ 	.word	0xffffffff


	//   ....[1]....
        /*00c8*/ 	.word	0xffffffff


	//   ....[2]....
        /*00cc*/ 	.word	0xffffffff


	//   ....[3]....
        /*00d0*/ 	.word	0xffffffff


	//   ....[4]....
        /*00d4*/ 	.word	0xffffffff


	//   ....[5]....
        /*00d8*/ 	.word	0xffffffff


	//   ....[6]....
        /*00dc*/ 	.word	0xffffffff


	//   ....[7]....
        /*00e0*/ 	.word	0xffffffff


	//   ....[8]....
        /*00e4*/ 	.word	0xffffffff


	//   ....[9]....
        /*00e8*/ 	.word	0xffffffff


	//   ....[10]....
        /*00ec*/ 	.word	0xffffffff


	//   ....[11]....
        /*00f0*/ 	.word	0xffffffff


	//   ....[12]....
        /*00f4*/ 	.word	0xffffffff


	//   ....[13]....
        /*00f8*/ 	.word	0xffffffff


	//----- nvinfo : EIATTR_COOP_GROUP_INSTR_OFFSETS
	.align		4
.L_53:
        /*00fc*/ 	.byte	0x04, 0x28
        /*00fe*/ 	.short	(.L_55 - .L_54)


	//   ....[0]....
.L_54:
        /*0100*/ 	.word	0x00000030


	//   ....[1]....
        /*0104*/ 	.word	0x00000470


	//   ....[2]....
        /*0108*/ 	.word	0x00000730


	//   ....[3]....
        /*010c*/ 	.word	0x00000b70


	//   ....[4]....
        /*0110*/ 	.word	0x00000c20


	//   ....[5]....
        /*0114*/ 	.word	0x00000cd0


	//   ....[6]....
        /*0118*/ 	.word	0x000012f0


	//   ....[7]....
        /*011c*/ 	.word	0x00001310


	//   ....[8]....
        /*0120*/ 	.word	0x00001330


	//   ....[9]....
        /*0124*/ 	.word	0x00001580


	//   ....[10]....
        /*0128*/ 	.word	0x000015b0


	//   ....[11]....
        /*012c*/ 	.word	0x000015d0


	//   ....[12]....
        /*0130*/ 	.word	0x00005070


	//   ....[13]....
        /*0134*/ 	.word	0x00005230


	//----- nvinfo : EIATTR_VRC_CTA_INIT_COUNT
	.align		4
.L_55:
        /*0138*/ 	.byte	0x02, 0x4a
        /*013a*/ 	.byte	0x80
	.zero		1


	//----- nvinfo : EIATTR_MBARRIER_INSTR_OFFSETS
	.align		4
        /*013c*/ 	.byte	0x04, 0x39
        /*013e*/ 	.short	(.L_57 - .L_56)


	//   ....[0]....
.L_56:
        /*0140*/ 	.word	0x00000330
        /*0144*/ 	.word	0x000000ff
        /*0148*/ 	.word	0x00031800
        /*014c*/ 	.short	0x0100
        /*014e*/ 	.byte	0x05
	.zero		1


	//   ....[1]....
        /*0150*/ 	.word	0x00000340
        /*0154*/ 	.word	0x000000ff
        /*0158*/ 	.word	0x00031820
        /*015c*/ 	.short	0x0100
        /*015e*/ 	.byte	0x05
	.zero		1


	//   ....[2]....
        /*0160*/ 	.word	0x00000350
        /*0164*/ 	.word	0x000000ff
        /*0168*/ 	.word	0x00031840
        /*016c*/ 	.short	0x0100
        /*016e*/ 	.byte	0x05
	.zero		1


	//   ....[3]....
        /*0170*/ 	.word	0x00000360
        /*0174*/ 	.word	0x000000ff
        /*0178*/ 	.word	0x00031808
        /*017c*/ 	.short	0x0100
        /*017e*/ 	.byte	0x05
	.zero		1


	//   ....[4]....
        /*0180*/ 	.word	0x00000370
        /*0184*/ 	.word	0x000000ff
        /*0188*/ 	.word	0x00031828
        /*018c*/ 	.short	0x0100
        /*018e*/ 	.byte	0x05
	.zero		1


	//   ....[5]....
        /*0190*/ 	.word	0x00000380
        /*0194*/ 	.word	0x000000ff
        /*0198*/ 	.word	0x00031848
        /*019c*/ 	.short	0x0100
        /*019e*/ 	.byte	0x05
	.zero		1


	//   ....[6]....
        /*01a0*/ 	.word	0x00000390
        /*01a4*/ 	.word	0x000000ff
        /*01a8*/ 	.word	0x00031810
        /*01ac*/ 	.short	0x0100
        /*01ae*/ 	.byte	0x05
	.zero		1


	//   ....[7]....
        /*01b0*/ 	.word	0x000003a0
        /*01b4*/ 	.word	0x000000ff
        /*01b8*/ 	.word	0x00031830
        /*01bc*/ 	.short	0x0100
        /*01be*/ 	.byte	0x05
	.zero		1


	//   ....[8]....
        /*01c0*/ 	.word	0x000003b0
        /*01c4*/ 	.word	0x000000ff
        /*01c8*/ 	.word	0x00031850
        /*01cc*/ 	.short	0x0100
        /*01ce*/ 	.byte	0x05
	.zero		1


	//   ....[9]....
        /*01d0*/ 	.word	0x000003c0
        /*01d4*/ 	.word	0x000000ff
        /*01d8*/ 	.word	0x00031818
        /*01dc*/ 	.short	0x0100
        /*01de*/ 	.byte	0x05
	.zero		1


	//   ....[10]....
        /*01e0*/ 	.word	0x000003d0
        /*01e4*/ 	.word	0x000000ff
        /*01e8*/ 	.word	0x00031838
        /*01ec*/ 	.short	0x0100
        /*01ee*/ 	.byte	0x05
	.zero		1


	//   ....[11]....
        /*01f0*/ 	.word	0x000003e0
        /*01f4*/ 	.word	0x000000ff
        /*01f8*/ 	.word	0x00031858
        /*01fc*/ 	.short	0x0100
        /*01fe*/ 	.byte	0x05
	.zero		1


	//   ....[12]....
        /*0200*/ 	.word	0x000003f0
        /*0204*/ 	.word	0x000000ff
        /*0208*/ 	.word	0x00031860
        /*020c*/ 	.short	0x0100
        /*020e*/ 	.byte	0x05
	.zero		1


	//   ....[13]....
        /*0210*/ 	.word	0x00000400
        /*0214*/ 	.word	0x000000ff
        /*0218*/ 	.word	0x00031870
        /*021c*/ 	.short	0x0100
        /*021e*/ 	.byte	0x05
	.zero		1


	//   ....[14]....
        /*0220*/ 	.word	0x00000410
        /*0224*/ 	.word	0x000000ff
        /*0228*/ 	.word	0x00031868
        /*022c*/ 	.short	0x0100
        /*022e*/ 	.byte	0x05
	.zero		1


	//   ....[15]....
        /*0230*/ 	.word	0x00000420
        /*0234*/ 	.word	0x000000ff
        /*0238*/ 	.word	0x00031878
        /*023c*/ 	.short	0x0100
        /*023e*/ 	.byte	0x05
	.zero		1


	//   ....[16]....
        /*0240*/ 	.word	0x00000a20
        /*0244*/ 	.word	0x00000002
        /*0248*/ 	.word	0x00031800
        /*024c*/ 	.short	0x010a
        /*024e*/ 	.byte	0xff
	.zero		1


	//   ....[17]....
        /*0250*/ 	.word	0x00000db0
        /*0254*/ 	.word	0x00000002
        /*0258*/ 	.word	0x00000000
        /*025c*/ 	.short	0x0101
        /*025e*/ 	.byte	0xff
	.zero		1


	//   ....[18]....
        /*0260*/ 	.word	0x000010e0
        /*0264*/ 	.word	0x00000000
        /*0268*/ 	.word	0x00031870
        /*026c*/ 	.short	0x010a
        /*026e*/ 	.byte	0x08
	.zero		1


	//   ....[19]....
        /*0270*/ 	.word	0x00001180
        /*0274*/ 	.word	0x000000ff
        /*0278*/ 	.word	0x00031840
        /*027c*/ 	.short	0x010a
        /*027e*/ 	.byte	0x0d
	.zero		1


	//   ....[20]....
        /*0280*/ 	.word	0x00001550
        /*0284*/ 	.word	0x000000ff
        /*0288*/ 	.word	0x00031840
        /*028c*/ 	.short	0x010a
        /*028e*/ 	.byte	0x09
	.zero		1


	//   ....[21]....
        /*0290*/ 	.word	0x00001ac0
        /*0294*/ 	.word	0x00000008
        /*0298*/ 	.word	0x00031820
        /*029c*/ 	.short	0x010a
        /*029e*/ 	.byte	0xff
	.zero		1


	//   ....[22]....
        /*02a0*/ 	.word	0x00001f10
        /*02a4*/ 	.word	0x00000008
        /*02a8*/ 	.word	0x00031828
        /*02ac*/ 	.short	0x010a
        /*02ae*/ 	.byte	0xff
	.zero		1


	//   ....[23]....
        /*02b0*/ 	.word	0x00002080
        /*02b4*/ 	.word	0x00000008
        /*02b8*/ 	.word	0x00031830
        /*02bc*/ 	.short	0x010a
        /*02be*/ 	.byte	0xff
	.zero		1


	//   ....[24]....
        /*02c0*/ 	.word	0x000021e0
        /*02c4*/ 	.word	0x00000008
        /*02c8*/ 	.word	0x00031838
        /*02cc*/ 	.short	0x010a
        /*02ce*/ 	.byte	0xff
	.zero		1


	//   ....[25]....
        /*02d0*/ 	.word	0x00002310
        /*02d4*/ 	.word	0x00000008
        /*02d8*/ 	.word	0x00031820
        /*02dc*/ 	.short	0x010a
        /*02de*/ 	.byte	0xff
	.zero		1


	//   ....[26]....
        /*02e0*/ 	.word	0x00002530
        /*02e4*/ 	.word	0x00000008
        /*02e8*/ 	.word	0x00031828
        /*02ec*/ 	.short	0x010a
        /*02ee*/ 	.byte	0xff
	.zero		1


	//   ....[27]....
        /*02f0*/ 	.word	0x00002660
        /*02f4*/ 	.word	0x00000008
        /*02f8*/ 	.word	0x00031830
        /*02fc*/ 	.short	0x010a
        /*02fe*/ 	.byte	0xff
	.zero		1


	//   ....[28]....
        /*0300*/ 	.word	0x00002790
        /*0304*/ 	.word	0x00000008
        /*0308*/ 	.word	0x00031838
        /*030c*/ 	.short	0x010a
        /*030e*/ 	.byte	0xff
	.zero		1


	//   ....[29]....
        /*0310*/ 	.word	0x000028c0
        /*0314*/ 	.word	0x00000008
        /*0318*/ 	.word	0x00031820
        /*031c*/ 	.short	0x010a
        /*031e*/ 	.byte	0xff
	.zero		1


	//   ....[30]....
        /*0320*/ 	.word	0x00002ae0
        /*0324*/ 	.word	0x00000008
        /*0328*/ 	.word	0x00031828
        /*032c*/ 	.short	0x010a
        /*032e*/ 	.byte	0xff
	.zero		1


	//   ....[31]....
        /*0330*/ 	.word	0x00002c10
        /*0334*/ 	.word	0x00000008
        /*0338*/ 	.word	0x00031830
        /*033c*/ 	.short	0x010a
        /*033e*/ 	.byte	0xff
	.zero		1


	//   ....[32]....
        /*0340*/ 	.word	0x00002d40
        /*0344*/ 	.word	0x00000008
        /*0348*/ 	.word	0x00031838
        /*034c*/ 	.short	0x010a
        /*034e*/ 	.byte	0xff
	.zero		1


	//   ....[33]....
        /*0350*/ 	.word	0x00002e70
        /*0354*/ 	.word	0x00000008
        /*0358*/ 	.word	0x00031820
        /*035c*/ 	.short	0x010a
        /*035e*/ 	.byte	0xff
	.zero		1


	//   ....[34]....
        /*0360*/ 	.word	0x00003090
        /*0364*/ 	.word	0x00000008
        /*0368*/ 	.word	0x00031828
        /*036c*/ 	.short	0x010a
        /*036e*/ 	.byte	0xff
	.zero		1


	//   ....[35]....
        /*0370*/ 	.word	0x000031c0
        /*0374*/ 	.word	0x00000008
        /*0378*/ 	.word	0x00031830
        /*037c*/ 	.short	0x010a
        /*037e*/ 	.byte	0xff
	.zero		1


	//   ....[36]....
        /*0380*/ 	.word	0x000032f0
        /*0384*/ 	.word	0x00000008
        /*0388*/ 	.word	0x00031838
        /*038c*/ 	.short	0x010a
        /*038e*/ 	.byte	0xff
	.zero		1


	//   ....[37]....
        /*0390*/ 	.word	0x00003770
        /*0394*/ 	.word	0x00000014
        /*0398*/ 	.word	0x00031860
        /*039c*/ 	.short	0x010a
        /*039e*/ 	.byte	0xff
	.zero		1


	//   ....[38]....
        /*03a0*/ 	.word	0x00004ef0
        /*03a4*/ 	.word	0x00000014
        /*03a8*/ 	.word	0x00000000
        /*03ac*/ 	.short	0x0101
        /*03ae*/ 	.byte	0xff
	.zero		1


	//   ....[39]....
        /*03b0*/ 	.word	0x00005260
        /*03b4*/ 	.word	0x00000002
        /*03b8*/ 	.word	0x00031800
        /*03bc*/ 	.short	0x010a
        /*03be*/ 	.byte	0xff
	.zero		1


	//   ....[40]....
        /*03c0*/ 	.word	0x000052e0
        /*03c4*/ 	.word	0x00000000
        /*03c8*/ 	.word	0x00031870
        /*03cc*/ 	.short	0x010a
        /*03ce*/ 	.byte	0xff
	.zero		1


	//   ....[41]....
        /*03d0*/ 	.word	0x00005350
        /*03d4*/ 	.word	0x00000002
        /*03d8*/ 	.word	0x00031840
        /*03dc*/ 	.short	0x010a
        /*03de*/ 	.byte	0xff
	.zero		1


	//   ....[42]....
        /*03e0*/ 	.word	0x000053c0
        /*03e4*/ 	.word	0x00000000
        /*03e8*/ 	.word	0x00031840
        /*03ec*/ 	.short	0x010a
        /*03ee*/ 	.byte	0xff
	.zero		1


	//   ....[43]....
        /*03f0*/ 	.word	0x00005430
        /*03f4*/ 	.word	0x00000008
        /*03f8*/ 	.word	0x00031820
        /*03fc*/ 	.short	0x010a
        /*03fe*/ 	.byte	0xff
	.zero		1


	//   ....[44]....
        /*0400*/ 	.word	0x000054a0
        /*0404*/ 	.word	0x00000008
        /*0408*/ 	.word	0x00031828
        /*040c*/ 	.short	0x010a
        /*040e*/ 	.byte	0xff
	.zero		1


	//   ....[45]....
        /*0410*/ 	.word	0x00005510
        /*0414*/ 	.word	0x00000008
        /*0418*/ 	.word	0x00031830
        /*041c*/ 	.short	0x010a
        /*041e*/ 	.byte	0xff
	.zero		1


	//   ....[46]....
        /*0420*/ 	.word	0x00005580
        /*0424*/ 	.word	0x00000008
        /*0428*/ 	.word	0x00031838
        /*042c*/ 	.short	0x010a
        /*042e*/ 	.byte	0xff
	.zero		1


	//   ....[47]....
        /*0430*/ 	.word	0x000055d0
        /*0434*/ 	.word	0x00000008
        /*0438*/ 	.word	0x00031820
        /*043c*/ 	.short	0x010a
        /*043e*/ 	.byte	0xff
	.zero		1


	//   ....[48]....
        /*0440*/ 	.word	0x00005620
        /*0444*/ 	.word	0x00000008
        /*0448*/ 	.word	0x00031828
        /*044c*/ 	.short	0x010a
        /*044e*/ 	.byte	0xff
	.zero		1


	//   ....[49]....
        /*0450*/ 	.word	0x00005670
        /*0454*/ 	.word	0x00000008
        /*0458*/ 	.word	0x00031830
        /*045c*/ 	.short	0x010a
        /*045e*/ 	.byte	0xff
	.zero		1


	//   ....[50]....
        /*0460*/ 	.word	0x000056c0
        /*0464*/ 	.word	0x00000008
        /*0468*/ 	.word	0x00031838
        /*046c*/ 	.short	0x010a
        /*046e*/ 	.byte	0xff
	.zero		1


	//   ....[51]....
        /*0470*/ 	.word	0x00005730
        /*0474*/ 	.word	0x00000008
        /*0478*/ 	.word	0x00031820
        /*047c*/ 	.short	0x010a
        /*047e*/ 	.byte	0xff
	.zero		1


	//   ....[52]....
        /*0480*/ 	.word	0x000057a0
        /*0484*/ 	.word	0x00000008
        /*0488*/ 	.word	0x00031828
        /*048c*/ 	.short	0x010a
        /*048e*/ 	.byte	0xff
	.zero		1


	//   ....[53]....
        /*0490*/ 	.word	0x00005810
        /*0494*/ 	.word	0x00000008
        /*0498*/ 	.word	0x00031830
        /*049c*/ 	.short	0x010a
        /*049e*/ 	.byte	0xff
	.zero		1


	//   ....[54]....
        /*04a0*/ 	.word	0x00005880
        /*04a4*/ 	.word	0x00000008
        /*04a8*/ 	.word	0x00031838
        /*04ac*/ 	.short	0x010a
        /*04ae*/ 	.byte	0xff
	.zero		1


	//   ....[55]....
        /*04b0*/ 	.word	0x000058d0
        /*04b4*/ 	.word	0x00000008
        /*04b8*/ 	.word	0x00031820
        /*04bc*/ 	.short	0x010a
        /*04be*/ 	.byte	0xff
	.zero		1


	//   ....[56]....
        /*04c0*/ 	.word	0x00005920
        /*04c4*/ 	.word	0x00000008
        /*04c8*/ 	.word	0x00031828
        /*04cc*/ 	.short	0x010a
        /*04ce*/ 	.byte	0xff
	.zero		1


	//   ....[57]....
        /*04d0*/ 	.word	0x00005970
        /*04d4*/ 	.word	0x00000008
        /*04d8*/ 	.word	0x00031830
        /*04dc*/ 	.short	0x010a
        /*04de*/ 	.byte	0xff
	.zero		1


	//   ....[58]....
        /*04e0*/ 	.word	0x000059c0
        /*04e4*/ 	.word	0x00000008
        /*04e8*/ 	.word	0x00031838
        /*04ec*/ 	.short	0x010a
        /*04ee*/ 	.byte	0xff
	.zero		1


	//   ....[59]....
        /*04f0*/ 	.word	0x00005a20
        /*04f4*/ 	.word	0x00000014
        /*04f8*/ 	.word	0x00031860
        /*04fc*/ 	.short	0x010a
        /*04fe*/ 	.byte	0xff
	.zero		1


	//----- nvinfo : EIATTR_NUM_MBARRIERS
	.align		4
.L_57:
        /*0500*/ 	.byte	0x03, 0x38
        /*0502*/ 	.short	0x0010


	//----- nvinfo : EIATTR_EXIT_INSTR_OFFSETS
	.align		4
        /*0504*/ 	.byte	0x04, 0x1c
        /*0506*/ 	.short	(.L_59 - .L_58)


	//   ....[0]....
.L_58:
        /*0508*/ 	.word	0x00000830


	//   ....[1]....
        /*050c*/ 	.word	0x00000e10


	//   ....[2]....
        /*0510*/ 	.word	0x00000ef0


	//   ....[3]....
        /*0514*/ 	.word	0x000018d0


	//   ....[4]....
        /*0518*/ 	.word	0x00001940


	//   ....[5]....
        /*051c*/ 	.word	0x00003440


	//   ....[6]....
        /*0520*/ 	.word	0x000034a0


	//   ....[7]....
        /*0524*/ 	.word	0x00005050


	//   ....[8]....
        /*0528*/ 	.word	0x00005240


	//----- nvinfo : EIATTR_MAX_THREADS
	.align		4
.L_59:
        /*052c*/ 	.byte	0x04, 0x05
        /*052e*/ 	.short	(.L_61 - .L_60)
.L_60:
        /*0530*/ 	.word	0x00000100
        /*0534*/ 	.word	0x00000001
        /*0538*/ 	.word	0x00000001


	//----- nvinfo : EIATTR_CRS_STACK_SIZE
	.align		4
.L_61:
        /*053c*/ 	.byte	0x04, 0x1e
        /*053e*/ 	.short	(.L_63 - .L_62)
.L_62:
        /*0540*/ 	.word	0x00000000


	//----- nvinfo : EIATTR_CBANK_PARAM_SIZE
	.align		4
.L_63:
        /*0544*/ 	.byte	0x03, 0x19
        /*0546*/ 	.short	0x02c0


	//----- nvinfo : EIATTR_PARAM_CBANK
	.align		4
        /*0548*/ 	.byte	0x04, 0x0a
        /*054a*/ 	.short	(.L_65 - .L_64)
	.align		4
.L_64:
        /*054c*/ 	.word	index@(.nv.constant0._ZN9deep_gemm24sm100_fp8_gemm_1d1d_implILN4cute4UMMA5MajorE0ELS3_0ELj0ELj7168ELj2048ELj128ELj224ELj128ELj64ELj128ELj128ELj64ELj4ELj128ELj128ELj1ELb0ELj150ELNS_8GemmTypeE1ELb0EN7cutlass10bfloat16_tENS_16EpilogueIdentityEEEvPijjj14CUtensorMap_stS9_S9_S9_S9_)
        /*0550*/ 	.short	0x0380
        /*0552*/ 	.short	0x02c0


	//----- nvinfo : EIATTR_SW_WAR
	.align		4
.L_65:
        /*0554*/ 	.byte	0x04, 0x36
        /*0556*/ 	.short	(.L_67 - .L_66)
.L_66:
        /*0558*/ 	.word	0x00000008
.L_67:


//--------------------- .nv.compat                --------------------------
	.section	.nv.compat,"",@"SHT_CUDA_COMPAT_INFO"
	.align	4
        /*0000*/ 	.byte	0x02, 0x02, 0x02, 0x00, 0x02, 0x05, 0x05, 0x00, 0x02, 0x03, 0x01, 0x00, 0x02, 0x06, 0x01, 0x00


//--------------------- .nv.callgraph             --------------------------
	.section	.nv.callgraph,"",@"SHT_CUDA_CALLGRAPH"
	.align	4
	.sectionentsize	8
	.align		4
        /*0000*/ 	.word	0x00000000
	.align		4
        /*0004*/ 	.word	0xffffffff
	.align		4
        /*0008*/ 	.word	0x00000000
	.align		4
        /*000c*/ 	.word	0xfffffffe
	.align		4
        /*0010*/ 	.word	0x00000000
	.align		4
        /*0014*/ 	.word	0xfffffffd
	.align		4
        /*0018*/ 	.word	0x00000000
	.align		4
        /*001c*/ 	.word	0xfffffffc


//--------------------- .nv.constant4             --------------------------
	.section	.nv.constant4,"a",@progbits
	.align	8
	.align		8
.nv.constant4:
        /*0000*/ 	.dword	_ZN47_INTERNAL_78db5b0f_9_kernel_cu_66b96518_28933954cuda3std3__45__cpo5beginE
	.align		8
        /*0008*/ 	.dword	_ZN47_INTERNAL_78db5b0f_9_kernel_cu_66b96518_28933954cuda3std3__45__cpo3endE
	.align		8
        /*0010*/ 	.dword	_ZN47_INTERNAL_78db5b0f_9_kernel_cu_66b96518_28933954cuda3std3__45__cpo6cbeginE
	.align		8
        /*0018*/ 	.dword	_ZN47_INTERNAL_78db5b0f_9_kernel_cu_66b96518_28933954cuda3std3__45__cpo4cendE
	.align		8
        /*0020*/ 	.dword	_ZN47_INTERNAL_78db5b0f_9_kernel_cu_66b96518_28933954cuda3std3__449_GLOBAL__N__78db5b0f_9_kernel_cu_66b96518_28933956ignoreE
	.align		8
        /*0028*/ 	.dword	_ZN47_INTERNAL_78db5b0f_9_kernel_cu_66b96518_28933954cuda3std3__419piecewise_constructE
	.align		8
        /*0030*/ 	.dword	_ZN47_INTERNAL_78db5b0f_9_kernel_cu_66b96518_28933954cuda3std3__48in_placeE
	.align		8
        /*0038*/ 	.dword	_ZN47_INTERNAL_78db5b0f_9_kernel_cu_66b96518_28933954cuda3std6ranges3__45__cpo4swapE
	.align		8
        /*0040*/ 	.dword	_ZN47_INTERNAL_78db5b0f_9_kernel_cu_66b96518_28933954cuda3std6ranges3__45__cpo9iter_moveE
	.align		8
        /*0048*/ 	.dword	_ZN47_INTERNAL_78db5b0f_9_kernel_cu_66b96518_28933954cute7productE
	.align		8
        /*0050*/ 	.dword	_ZN47_INTERNAL_78db5b0f_9_kernel_cu_66b96518_28933954cute1_E


//--------------------- .text._ZN9deep_gemm24sm100_fp8_gemm_1d1d_implILN4cute4UMMA5MajorE0ELS3_0ELj0ELj7168ELj2048ELj128ELj224ELj128ELj64ELj128ELj128ELj64ELj4ELj128ELj128ELj1ELb0ELj150ELNS_8GemmTypeE1ELb0EN7cutlass10bfloat16_tENS_16EpilogueIdentityEEEvPijjj14CUtensorMap_stS9_S9_S9_S9_ --------------------------
	.section	.text._ZN9deep_gemm24sm100_fp8_gemm_1d1d_implILN4cute4UMMA5MajorE0ELS3_0ELj0ELj7168ELj2048ELj128ELj224ELj128ELj64ELj128ELj128ELj64ELj4ELj128ELj128ELj1ELb0ELj150ELNS_8GemmTypeE1ELb0EN7cutlass10bfloat16_tENS_16EpilogueIdentityEEEvPijjj14CUtensorMap_stS9_S9_S9_S9_,"ax",@progbits
	.align	128
        .global         _ZN9deep_gemm24sm100_fp8_gemm_1d1d_implILN4cute4UMMA5MajorE0ELS3_0ELj0ELj7168ELj2048ELj128ELj224ELj128ELj64ELj128ELj128ELj64ELj4ELj128ELj128ELj1ELb0ELj150ELNS_8GemmTypeE1ELb0EN7cutlass10bfloat16_tENS_16EpilogueIdentityEEEvPijjj14CUtensorMap_stS9_S9_S9_S9_
        .type           _ZN9deep_gemm24sm100_fp8_gemm_1d1d_implILN4cute4UMMA5MajorE0ELS3_0ELj0ELj7168ELj2048ELj128ELj224ELj128ELj64ELj128ELj128ELj64ELj4ELj128ELj128ELj1ELb0ELj150ELNS_8GemmTypeE1ELb0EN7cutlass10bfloat16_tENS_16EpilogueIdentityEEEvPijjj14CUtensorMap_stS9_S9_S9_S9_,@function
        .size           _ZN9deep_gemm24sm100_fp8_gemm_1d1d_implILN4cute4UMMA5MajorE0ELS3_0ELj0ELj7168ELj2048ELj128ELj224ELj128ELj64ELj128ELj128ELj64ELj4ELj128ELj128ELj1ELb0ELj150ELNS_8GemmTypeE1ELb0EN7cutlass10bfloat16_tENS_16EpilogueIdentityEEEvPijjj14CUtensorMap_stS9_S9_S9_S9_,(.L_x_100 - _ZN9deep_gemm24sm100_fp8_gemm_1d1d_implILN4cute4UMMA5MajorE0ELS3_0ELj0ELj7168ELj2048ELj128ELj224ELj128ELj64ELj128ELj128ELj64ELj4ELj128ELj128ELj1ELb0ELj150ELNS_8GemmTypeE1ELb0EN7cutlass10bfloat16_tENS_16EpilogueIdentityEEEvPijjj14CUtensorMap_stS9_S9_S9_S9_)
        .other          _ZN9deep_gemm24sm100_fp8_gemm_1d1d_implILN4cute4UMMA5MajorE0ELS3_0ELj0ELj7168ELj2048ELj128ELj224ELj128ELj64ELj128ELj128ELj64ELj4ELj128ELj128ELj1ELb0ELj150ELNS_8GemmTypeE1ELb0EN7cutlass10bfloat16_tENS_16EpilogueIdentityEEEvPijjj14CUtensorMap_stS9_S9_S9_S9_,@"STO_CUDA_ENTRY STV_DEFAULT"
_ZN9deep_gemm24sm100_fp8_gemm_1d1d_implILN4cute4UMMA5MajorE0ELS3_0ELj0ELj7168ELj2048ELj128ELj224ELj128ELj64ELj128ELj128ELj64ELj4ELj128ELj128ELj1ELb0ELj150ELNS_8GemmTypeE1ELb0EN7cutlass10bfloat16_tENS_16EpilogueIdentityEEEvPijjj14CUtensorMap_stS9_S9_S9_S9_:
.text._ZN9deep_gemm24sm100_fp8_gemm_1d1d_implILN4cute4UMMA5MajorE0ELS3_0ELj0ELj7168ELj2048ELj128ELj224ELj128ELj64ELj128ELj128ELj64ELj4ELj128ELj128ELj1ELb0ELj150ELNS_8GemmTypeE1ELb0EN7cutlass10bfloat16_tENS_16EpilogueIdentityEEEvPijjj14CUtensorMap_stS9_S9_S9_S9_:
[----:B------:R-:W1:Y:S01]  /*0000*/  LDC R1, c[0x0][0x37c] ;  /* 0x0000df00ff017b82 */ /* 0x000e620000000800 */
[----:B------:R-:W2:Y:S02]  /*0010*/  S2R R0, SR_TID.X ;  /* 0x0000000000007919 */ /* 0x000ea40000002100 */
[----:B--2---:R-:W-:-:S05]  /*0020*/  SHF.R.U32.HI R0, RZ, 0x5, R0 ;  /* 0x00000005ff007819 */ /* 0x004fca0000011600 */
[----:B------:R-:W2:Y:S02]  /*0030*/  SHFL.IDX PT, R21, R0, RZ, 0x1f ;  /* 0x00001fff00157589 */ /* 0x000ea400000e0000 */
[----:B--2---:R-:W-:-:S13]  /*0040*/  ISETP.NE.AND P0, PT, R21, 0x2, PT ;  /* 0x000000021500780c */ /* 0x004fda0003f05270 */
[----:B-1----:R-:W-:Y:S05]  /*0050*/  @!P0 BRA `(.L_x_0) ;  /* 0x0000000400008947 */ /* 0x002fea0003800000 */
[----:B------:R-:W-:-:S13]  /*0060*/  ISETP.NE.AND P0, PT, R21, 0x1, PT ;  /* 0x000000011500780c */ /* 0x000fda0003f05270 */
[----:B------:R-:W-:Y:S05]  /*0070*/  @!P0 BRA `(.L_x_1) ;  /* 0x0000000000608947 */ /* 0x000fea0003800000 */
[----:B------:R-:W-:-:S13]  /*0080*/  ISETP.NE.AND P0, PT, R21, RZ, PT ;  /* 0x000000ff1500720c */ /* 0x000fda0003f05270 */
[----:B------:R-:W-:Y:S05]  /*0090*/  @P0 BRA `(.L_x_2) ;  /* 0x0000000400a80947 */ /* 0x000fea0003800000 */
[----:B------:R-:W-:Y:S01]  /*00a0*/  ELECT P0, URZ, PT ;  /* 0x0000000000ff782f */ /* 0x000fe20003800000 */
[----:B------:R-:W-:-:S12]  /*00b0*/  BSSY.RECONVERGENT B0, `(.L_x_3) ;  /* 0x0000013000007945 */ /* 0x000fd80003800200 */
[----:B------:R-:W-:Y:S05]  /*00c0*/  @!P0 BRA `(.L_x_4) ;  /* 0x0000000000448947 */ /* 0x000fea0003800000 */
[----:B------:R-:W1:Y:S02]  /*00d0*/  LDCU.64 UR4, c[0x0][0x348] ;  /* 0x00006900ff0477ac */ /* 0x000e640008000a00 */
[----:B-1----:R-:W-:Y:S02]  /*00e0*/  UIADD3 UR12, UP4, UPT, UR4, 0x40, URZ ;  /* 0x00000040040c7890 */ /* 0x002fe4000ff9e0ff */
[----:B------:R-:W-:Y:S02]  /*00f0*/  UIADD3 UR10, UP3, UPT, UR4, 0xc0, URZ ;  /* 0x000000c0040a7890 */ /* 0x000fe4000ff7e0ff */
[----:B------:R-:W-:Y:S02]  /*0100*/  UIADD3 UR8, UP2, UPT, UR4, 0x140, URZ ;  /* 0x0000014004087890 */ /* 0x000fe4000ff5e0ff */
[----:B------:R-:W-:Y:S02]  /*0110*/  UIADD3 UR6, UP1, UPT, UR4, 0x1c0, URZ ;  /* 0x000001c004067890 */ /* 0x000fe4000ff3e0ff */
[----:B------:R-:W-:-:S02]  /*0120*/  UIADD3 UR4, UP0, UPT, UR4, 0x240, URZ ;  /* 0x0000024004047890 */ /* 0x000fc4000ff1e0ff */
[----:B------:R-:W-:Y:S02]  /*0130*/  UIADD3.X UR13, UPT, UPT, URZ, UR5, URZ, UP4, !UPT ;  /* 0x00000005ff0d7290 */ /* 0x000fe4000a7fe4ff */
[----:B------:R-:W-:Y:S02]  /*0140*/  UIADD3.X UR11, UPT, UPT, URZ, UR5, URZ, UP3, !UPT ;  /* 0x00000005ff0b7290 */ /* 0x000fe40009ffe4ff */
[----:B------:R-:W-:Y:S02]  /*0150*/  UIADD3.X UR9, UPT, UPT, URZ, UR5, URZ, UP2, !UPT ;  /* 0x00000005ff097290 */ /* 0x000fe400097fe4ff */
[----:B------:R-:W-:Y:S02]  /*0160*/  UIADD3.X UR7, UPT, UPT, URZ, UR5, URZ, UP1, !UPT ;  /* 0x00000005ff077290 */ /* 0x000fe40008ffe4ff */
[----:B------:R-:W-:Y:S01]  /*0170*/  UIADD3.X UR5, UPT, UPT, URZ, UR5, URZ, UP0, !UPT ;  /* 0x00000005ff057290 */ /* 0x000fe200087fe4ff */
[----:B------:R1:W-:Y:S02]  /*0180*/  UTMACCTL.PF [UR12] ;  /* 0x000000000c0079b9 */ /* 0x0003e40008040000 */
[----:B------:R1:W-:Y:S02]  /*0190*/  UTMACCTL.PF [UR10] ;  /* 0x000000000a0079b9 */ /* 0x0003e40008040000 */
[----:B------:R1:W-:Y:S02]  /*01a0*/  UTMACCTL.PF [UR8] ;  /* 0x00000000080079b9 */ /* 0x0003e40008040000 */
[----:B------:R1:W-:Y:S02]  /*01b0*/  UTMACCTL.PF [UR6] ;  /* 0x00000000060079b9 */ /* 0x0003e40008040000 */
[----:B------:R1:W-:Y:S02]  /*01c0*/  UTMACCTL.PF [UR4] ;  /* 0x00000000040079b9 */ /* 0x0003e40008040000 */
[----:B-1----:R-:W-:Y:S01]  /*01d0*/  NOP ;  /* 0x0000000000007918 */ /* 0x002fe20000000000 */
.L_x_4:
[----:B------:R-:W-:Y:S05]  /*01e0*/  BSYNC.RECONVERGENT B0 ;  /* 0x0000000000007941 */ /* 0x000fea0003800200 */
.L_x_3:
[----:B------:R-:W-:Y:S05]  /*01f0*/  BRA `(.L_x_2) ;  /* 0x0000000400507947 */ /* 0x000fea0003800000 */
.L_x_1:
[----:B------:R-:W-:Y:S01]  /*0200*/  ELECT P0, URZ, PT ;  /* 0x0000000000ff782f */ /* 0x000fe20003800000 */
[----:B------:R-:W-:-:S12]  /*0210*/  BSSY.RECONVERGENT B0, `(.L_x_5) ;  /* 0x0000023000007945 */ /* 0x000fd80003800200 */
[----:B------:R-:W-:Y:S05]  /*0220*/  @!P0 BRA `(.L_x_6) ;  /* 0x0000000000848947 */ /* 0x000fea0003800000 */
[----:B------:R-:W1:Y:S01]  /*0230*/  S2UR UR5, SR_CgaCtaId ;  /* 0x00000000000579c3 */ /* 0x000e620000008800 */
[----:B------:R-:W-:Y:S01]  /*0240*/  UMOV UR7, 0x400 ;  /* 0x0000040000077882 */ /* 0x000fe20000000000 */
[----:B------:R-:W-:Y:S01]  /*0250*/  UMOV UR6, 0x1 ;  /* 0x0000000100067882 */ /* 0x000fe20000000000 */
[----:B------:R-:W-:Y:S02]  /*0260*/  UMOV UR4, 0x20 ;  /* 0x0000002000047882 */ /* 0x000fe40000000000 */
[----:B------:R-:W-:-:S04]  /*0270*/  UIADD3 UR8, UPT, UPT, -UR4, 0x100000, URZ ;  /* 0x0010000004087890 */ /* 0x000fc8000fffe1ff */
[----:B------:R-:W-:Y:S02]  /*0280*/  USHF.L.U32 UR9, UR8, 0xb, URZ ;  /* 0x0000000b08097899 */ /* 0x000fe400080006ff */
[----:B------:R-:W-:Y:S01]  /*0290*/  USHF.L.U32 UR8, UR8, 0x1, URZ ;  /* 0x0000000108087899 */ /* 0x000fe200080006ff */
[----:B------:R-:W-:Y:S02]  /*02a0*/  UMOV UR4, 0x80 ;  /* 0x0000008000047882 */ /* 0x000fe40000000000 */
[----:B------:R-:W-:-:S04]  /*02b0*/  UIADD3 UR10, UPT, UPT, -UR4, 0x100000, URZ ;  /* 0x00100000040a7890 */ /* 0x000fc8000fffe1ff */
[----:B------:R-:W-:Y:S02]  /*02c0*/  USHF.L.U32 UR11, UR10, 0xb, URZ ;  /* 0x0000000b0a0b7899 */ /* 0x000fe400080006ff */
[----:B------:R-:W-:Y:S02]  /*02d0*/  USHF.L.U32 UR10, UR10, 0x1, URZ ;  /* 0x000000010a0a7899 */ /* 0x000fe400080006ff */
[----:B-1----:R-:W-:Y:S02]  /*02e0*/  ULEA UR5, UR5, UR7, 0x18 ;  /* 0x0000000705057291 */ /* 0x002fe4000f8ec0ff */
[----:B------:R-:W-:-:S04]  /*02f0*/  UIADD3 UR6, UPT, UPT, -UR6, 0x100000, URZ ;  /* 0x0010000006067890 */ /* 0x000fc8000fffe1ff */
[----:B------:R-:W-:Y:S02]  /*0300*/  USHF.L.U32 UR7, UR6, 0xb, URZ ;  /* 0x0000000b06077899 */ /* 0x000fe400080006ff */
[----:B------:R-:W-:Y:S01]  /*0310*/  USHF.L.U32 UR6, UR6, 0x1, URZ ;  /* 0x0000000106067899 */ /* 0x000fe200080006ff */
[----:B------:R-:W1:Y:S11]  /*0320*/  FENCE.VIEW.ASYNC.S ;  /* 0x00000000000073c6 */ /* 0x000e760000000000 */
[----:B-1----:R1:W2:Y:S01]  /*0330*/  SYNCS.EXCH.64 URZ, [UR5+0x31800], UR6 ;  /* 0x0318000605ff75b2 */ /* 0x0022a20008000100 */
[----:B------:R1:W3:Y:S01]  /*0340*/  SYNCS.EXCH.64 URZ, [UR5+0x31820], UR6 ;  /* 0x0318200605ff75b2 */ /* 0x0002e20008000100 */
[----:B------:R1:W4:Y:S01]  /*0350*/  SYNCS.EXCH.64 URZ, [UR5+0x31840], UR8 ;  /* 0x0318400805ff75b2 */ /* 0x0003220008000100 */
[----:B------:R1:W1:Y:S01]  /*0360*/  SYNCS.EXCH.64 URZ, [UR5+0x31808], UR6 ;  /* 0x0318080605ff75b2 */ /* 0x0002620008000100 */
        /* <DEDUP_REMOVED lines=12> */
[----:B------:R-:W-:Y:S01]  /*0430*/  NOP ;  /* 0x0000000000007918 */ /* 0x000fe20000000000 */
.L_x_6:
[----:B-1----:R-:W-:Y:S05]  /*0440*/  BSYNC.RECONVERGENT B0 ;  /* 0x0000000000007941 */ /* 0x002fea0003800200 */
.L_x_5:
[----:B------:R-:W-:Y:S05]  /*0450*/  BRA `(.L_x_2) ;  /* 0x0000000000b87947 */ /* 0x000fea0003800000 */
.L_x_0:
[----:B------:R-:W1:Y:S01]  /*0460*/  S2UR UR6, SR_CgaCtaId ;  /* 0x00000000000679c3 */ /* 0x000e620000008800 */
[----:B------:R-:W-:Y:S01]  /*0470*/  NOP ;  /* 0x0000000000007918 */ /* 0x000fe20000000000 */
[----:B------:R-:W-:Y:S01]  /*0480*/  UMOV UR4, 0x40 ;  /* 0x0000004000047882 */ /* 0x000fe20000000000 */
[----:B------:R-:W-:Y:S01]  /*0490*/  UMOV UR5, 0x400 ;  /* 0x0000040000057882 */ /* 0x000fe20000000000 */
[----:B-1----:R-:W-:Y:S02]  /*04a0*/  ULEA UR4, UR6, UR4, 0x18 ;  /* 0x0000000406047291 */ /* 0x002fe4000f8ec0ff */
[----:B------:R-:W-:-:S07]  /*04b0*/  ULEA UR5, UR6, UR5, 0x18 ;  /* 0x0000000506057291 */ /* 0x000fce000f8ec0ff */
[----:B------:R-:W1:Y:S02]  /*04c0*/  LDS.U8 R0, [UR4] ;  /* 0x00000004ff007984 */ /* 0x000e640008000000 */
[----:B-1----:R-:W-:-:S13]  /*04d0*/  ISETP.NE.AND P0, PT, R0, RZ, PT ;  /* 0x000000ff0000720c */ /* 0x002fda0003f05270 */
[----:B------:R-:W-:Y:S05]  /*04e0*/  @P0 BRA `(.L_x_7) ;  /* 0x00000000007c0947 */ /* 0x000fea0003800000 */
[----:B------:R-:W-:-:S13]  /*04f0*/  ELECT P0, URZ, PT ;  /* 0x0000000000ff782f */ /* 0x000fda0003800000 */
[----:B------:R-:W-:Y:S05]  /*0500*/  @!P0 BRA `(.L_x_8) ;  /* 0x0000000000848947 */ /* 0x000fea0003800000 */
[----:B------:R-:W-:Y:S01]  /*0510*/  UMOV UR4, 0x10 ;  /* 0x0000001000047882 */ /* 0x000fe20000000000 */
[----:B------:R-:W-:-:S04]  /*0520*/  IMAD.MOV.U32 R2, RZ, RZ, 0xffff ;  /* 0x0000ffffff027424 */ /* 0x000fc800078e00ff */
[----:B------:R-:W-:Y:S04]  /*0530*/  DEPBAR.LE SB1, 0x36 ;  /* 0x00009d800000791a */ /* 0x000fe80000000000 */
[----:B------:R-:W1:Y:S02]  /*0540*/  UTCATOMSWS.FIND_AND_SET.ALIGN UP0, UR4, UR4 ;  /* 0x00000004000475e3 */ /* 0x000e640008000800 */
[----:B-1----:R-:W-:Y:S01]  /*0550*/  PLOP3.LUT P0, PT, PT, PT, UP0, 0x80, 0x8 ;  /* 0x000000000008781c */ /* 0x002fe20003f0f008 */
[----:B------:R-:W-:-:S03]  /*0560*/  IMAD.U32 R5, RZ, RZ, UR4 ;  /* 0x00000004ff057e24 */ /* 0x000fc6000f8e00ff */
[----:B------:R-:W-:-:S04]  /*0570*/  SEL R0, RZ, 0xffffffff, !P0 ;  /* 0xffffffffff007807 */ /* 0x000fc80004000000 */
[----:B------:R-:W-:Y:S01]  /*0580*/  ISETP.NE.AND P0, PT, R0, RZ, PT ;  /* 0x000000ff0000720c */ /* 0x000fe20003f05270 */
[----:B------:R-:W-:-:S12]  /*0590*/  IMAD.MOV.U32 R0, RZ, RZ, 0x1 ;  /* 0x00000001ff007424 */ /* 0x000fd800078e00ff */
[----:B------:R-:W-:Y:S05]  /*05a0*/  @P0 BRA `(.L_x_9) ;  /* 0x0000000000240947 */ /* 0x000fea0003800000 */
.L_x_10:
[----:B------:R-:W-:Y:S05]  /*05b0*/  NANOSLEEP 0x64 ;  /* 0x000000640000795d */ /* 0x000fea0003800000 */
[----:B------:R-:W-:-:S05]  /*05c0*/  UMOV UR4, 0x10 ;  /* 0x0000001000047882 */ /* 0x000fca0000000000 */
[----:B------:R-:W-:Y:S04]  /*05d0*/  DEPBAR.LE SB1, 0x36 ;  /* 0x00009d800000791a */ /* 0x000fe80000000000 */
[----:B------:R-:W1:Y:S02]  /*05e0*/  UTCATOMSWS.FIND_AND_SET.ALIGN UP0, UR4, UR4 ;  /* 0x00000004000475e3 */ /* 0x000e640008000800 */
[----:B-1----:R-:W-:Y:S01]  /*05f0*/  PLOP3.LUT P0, PT, PT, PT, UP0, 0x80, 0x8 ;  /* 0x000000000008781c */ /* 0x002fe20003f0f008 */
[----:B------:R-:W-:-:S03]  /*0600*/  IMAD.U32 R5, RZ, RZ, UR4 ;  /* 0x00000004ff057e24 */ /* 0x000fc6000f8e00ff */
[----:B------:R-:W-:-:S04]  /*0610*/  SEL R3, RZ, 0xffffffff, !P0 ;  /* 0xffffffffff037807 */ /* 0x000fc80004000000 */
[----:B------:R-:W-:-:S13]  /*0620*/  ISETP.NE.AND P0, PT, R3, RZ, PT ;  /* 0x000000ff0300720c */ /* 0x000fda0003f05270 */
[----:B------:R-:W-:Y:S05]  /*0630*/  @!P0 BRA `(.L_x_10) ;  /* 0xfffffffc00dc8947 */ /* 0x000fea000383ffff */
.L_x_9:
[C---:B------:R-:W-:Y:S01]  /*0640*/  VIADD R3, R5.reuse, 0x10 ;  /* 0x0000001005037836 */ /* 0x040fe20000000000 */
[----:B------:R-:W-:Y:S01]  /*0650*/  UMOV UR4, 0x50 ;  /* 0x0000005000047882 */ /* 0x000fe20000000000 */
[----:B------:R-:W-:Y:S01]  /*0660*/  SHF.L.U32 R2, R2, R5, RZ ;  /* 0x0000000502027219 */ /* 0x000fe200000006ff */
[----:B------:R-:W-:Y:S01]  /*0670*/  ULEA UR4, UR6, UR4, 0x18 ;  /* 0x0000000406047291 */ /* 0x000fe2000f8ec0ff */
[----:B------:R-:W-:Y:S01]  /*0680*/  IMAD.SHL.U32 R5, R5, 0x20, RZ ;  /* 0x0000002005057824 */ /* 0x000fe200078e00ff */
[----:B------:R-:W-:-:S04]  /*0690*/  SHF.L.U32 R3, R0, R3, RZ ;  /* 0x0000000300037219 */ /* 0x000fc800000006ff */
[----:B------:R-:W-:-:S05]  /*06a0*/  LOP3.LUT R2, R3, R2, RZ, 0xfc, !PT ;  /* 0x0000000203027212 */ /* 0x000fca00078efcff */
[----:B------:R1:W-:Y:S04]  /*06b0*/  ATOMS.OR RZ, [UR4], R2 ;  /* 0x00000002ffff798c */ /* 0x0003e8000b000004 */
[----:B------:R1:W-:Y:S01]  /*06c0*/  STS [UR5+0x31880], R5 ;  /* 0x03188005ff007988 */ /* 0x0003e20008000805 */
[----:B------:R-:W-:Y:S05]  /*06d0*/  BRA `(.L_x_8) ;  /* 0x0000000000107947 */ /* 0x000fea0003800000 */
.L_x_7:
[----:B------:R-:W-:Y:S02]  /*06e0*/  MOV R0, 0xffffffff ;  /* 0xffffffff00007802 */ /* 0x000fe40000000f00 */
[----:B------:R-:W-:-:S03]  /*06f0*/  MOV R2, 0x720 ;  /* 0x0000072000027802 */ /* 0x000fc60000000f00 */
[----:B------:R1:W-:Y:S04]  /*0700*/  STS [UR5+0x31880], R0 ;  /* 0x03188000ff007988 */ /* 0x0003e80008000805 */
[----:B-1----:R-:W-:Y:S05]  /*0710*/  CALL.REL.NOINC `($__internal_1_$__cuda_sm10x_tcgen05_guardrail_trap_phase_invalid_during_alloc) ;  /* 0x0000005000e07944 */ /* 0x002fea0003c00000 */
.L_x_8:
[----:B------:R-:W-:Y:S05]  /*0720*/  WARPSYNC.ALL ;  /* 0x0000000000007948 */ /* 0x000fea0003800000 */
[----:B------:R-:W-:Y:S01]  /*0730*/  NOP ;  /* 0x0000000000007918 */ /* 0x000fe20000000000 */
.L_x_2:
[----:B------:R-:W5:Y:S01]  /*0740*/  LDC R0, c[0x0][0x388] ;  /* 0x0000e200ff007b82 */ /* 0x000f620000000800 */
[----:B------:R-:W1:Y:S07]  /*0750*/  S2R R4, SR_LANEID ;  /* 0x0000000000047919 */ /* 0x000e6e0000000000 */
[----:B--234-:R-:W-:Y:S01]  /*0760*/  BAR.SYNC.DEFER_BLOCKING 0x0 ;  /* 0x0000000000007b1d */ /* 0x01cfe20000010000 */
[----:B------:R-:W-:Y:S01]  /*0770*/  ISETP.NE.AND P0, PT, R21, RZ, PT ;  /* 0x000000ff1500720c */ /* 0x000fe20003f05270 */
[----:B-----5:R-:W-:-:S05]  /*0780*/  VIADD R0, R0, 0x7f ;  /* 0x0000007f00007836 */ /* 0x020fca0000000000 */
[----:B-1----:R-:W-:-:S05]  /*0790*/  SHF.R.U32.HI R2, RZ, 0x7, R0 ;  /* 0x00000007ff027819 */ /* 0x002fca0000011600 */
[----:B------:R-:W-:Y:S02]  /*07a0*/  IMAD.SHL.U32 R0, R2, 0x20, RZ ;  /* 0x0000002002007824 */ /* 0x000fe400078e00ff */
[----:B------:R-:W-:Y:S05]  /*07b0*/  @!P0 BRA `(.L_x_11) ;  /* 0x0000001000508947 */ /* 0x000fea0003800000 */
[----:B------:R-:W-:Y:S01]  /*07c0*/  ISETP.NE.AND P0, PT, R21, 0x1, PT ;  /* 0x000000011500780c */ /* 0x000fe20003f05270 */
[----:B------:R-:W1:-:S12]  /*07d0*/  S2UR UR5, SR_CgaCtaId ;  /* 0x00000000000579c3 */ /* 0x000e580000008800 */
[----:B------:R-:W-:Y:S05]  /*07e0*/  @!P0 BRA `(.L_x_12) ;  /* 0x0000000400948947 */ /* 0x000fea0003800000 */
[----:B------:R-:W-:-:S13]  /*07f0*/  ISETP.NE.AND P0, PT, R21, 0x2, PT ;  /* 0x000000021500780c */ /* 0x000fda0003f05270 */
[----:B------:R-:W-:Y:S05]  /*0800*/  @P0 BRA `(.L_x_13) ;  /* 0x0000002c001c0947 */ /* 0x000fea0003800000 */
[----:B------:R-:W2:Y:S02]  /*0810*/  S2UR UR4, SR_CTAID.X ;  /* 0x00000000000479c3 */ /* 0x000ea40000002500 */
[----:B--2---:R-:W-:-:S13]  /*0820*/  ISETP.LE.U32.AND P0, PT, R0, UR4, PT ;  /* 0x0000000400007c0c */ /* 0x004fda000bf03070 */
[----:B-1----:R-:W-:Y:S05]  /*0830*/  @P0 EXIT ;  /* 0x000000000000094d */ /* 0x002fea0003800000 */
[----:B------:R-:W-:Y:S01]  /*0840*/  ULOP3.LUT UR4, URZ, UR4, URZ, 0x33, !UPT ;  /* 0x00000004ff047292 */ /* 0x000fe2000f8e33ff */
[----:B------:R-:W-:Y:S01]  /*0850*/  SHF.R.U32.HI R3, RZ, 0x3, R4 ;  /* 0x00000003ff037819 */ /* 0x000fe20000011604 */
[----:B------:R-:W-:Y:S02]  /*0860*/  HFMA2 R15, -RZ, RZ, 0, 0 ;  /* 0x00000000ff0f7431 */ /* 0x000fe400000001ff */
[----:B------:R-:W-:Y:S01]  /*0870*/  IMAD.MOV.U32 R16, RZ, RZ, RZ ;  /* 0x000000ffff107224 */ /* 0x000fe200078e00ff */
[----:B------:R-:W-:Y:S01]  /*0880*/  UMOV UR5, URZ ;  /* 0x000000ff00057c82 */ /* 0x000fe20008000000 */
[C---:B------:R-:W-:Y:S01]  /*0890*/  LOP3.LUT R19, R3.reuse, 0x1, RZ, 0x3c, !PT ;  /* 0x0000000103137812 */ /* 0x040fe200078e3cff */
[C---:B------:R-:W-:Y:S01]  /*08a0*/  IMAD.SHL.U32 R21, R3.reuse, 0x20, RZ ;  /* 0x0000002003157824 */ /* 0x040fe200078e00ff */
[C---:B------:R-:W-:Y:S01]  /*08b0*/  LOP3.LUT R5, R3.reuse, 0x2, RZ, 0x3c, !PT ;  /* 0x0000000203057812 */ /* 0x040fe200078e3cff */
[----:B------:R-:W-:Y:S01]  /*08c0*/  VIADD R25, R0, UR4 ;  /* 0x0000000400197c36 */ /* 0x000fe20008000000 */
[----:B------:R-:W-:Y:S01]  /*08d0*/  LOP3.LUT R17, R3, 0x3, RZ, 0x3c, !PT ;  /* 0x0000000303117812 */ /* 0x000fe200078e3cff */
[----:B------:R-:W-:Y:S01]  /*08e0*/  IMAD R20, R4, 0x4, R3 ;  /* 0x0000000404147824 */ /* 0x000fe200078e0203 */
[----:B------:R-:W-:Y:S01]  /*08f0*/  LOP3.LUT R23, R21, 0x20, RZ, 0x3c, !PT ;  /* 0x0000002015177812 */ /* 0x000fe200078e3cff */
[----:B------:R-:W-:Y:S01]  /*0900*/  IMAD.HI.U32 R25, R25, 0x1b4e81b5, RZ ;  /* 0x1b4e81b519197827 */ /* 0x000fe200078e00ff */
[----:B------:R-:W-:-:S02]  /*0910*/  LOP3.LUT R3, R21, 0x40, RZ, 0x3c, !PT ;  /* 0x0000004015037812 */ /* 0x000fc400078e3cff */
[CC--:B------:R-:W-:Y:S01]  /*0920*/  IADD3 R24, PT, PT, R21.reuse, R4.reuse, RZ ;  /* 0x0000000415187210 */ /* 0x0c0fe20007ffe0ff */
[C---:B------:R-:W-:Y:S01]  /*0930*/  IMAD R19, R4.reuse, 0x4, R19 ;  /* 0x0000000404137824 */ /* 0x040fe200078e0213 */
[----:B------:R-:W-:Y:S01]  /*0940*/  LOP3.LUT R21, R21, 0x60, RZ, 0x3c, !PT ;  /* 0x0000006015157812 */ /* 0x000fe200078e3cff */
[C---:B------:R-:W-:Y:S01]  /*0950*/  IMAD R18, R4.reuse, 0x4, R5 ;  /* 0x0000000404127824 */ /* 0x040fe200078e0205 */
[----:B------:R-:W-:Y:S01]  /*0960*/  LEA R17, R4, R17, 0x2 ;  /* 0x0000001104117211 */ /* 0x000fe200078e10ff */
[--C-:B------:R-:W-:Y:S01]  /*0970*/  IMAD.IADD R23, R23, 0x1, R4.reuse ;  /* 0x0000000117177824 */ /* 0x100fe200078e0204 */
[----:B------:R-:W-:Y:S01]  /*0980*/  IADD3 R21, PT, PT, R21, R4, RZ ;  /* 0x0000000415157210 */ /* 0x000fe20007ffe0ff */
[----:B------:R-:W-:Y:S01]  /*0990*/  IMAD.IADD R22, R3, 0x1, R4 ;  /* 0x0000000103167824 */ /* 0x000fe200078e0204 */
[----:B------:R-:W-:-:S07]  /*09a0*/  SHF.R.U32.HI R25, RZ, 0x4, R25 ;  /* 0x00000004ff197819 */ /* 0x000fce0000011619 */
.L_x_17:
[----:B-1----:R-:W1:Y:S01]  /*09b0*/  S2R R0, SR_CgaCtaId ;  /* 0x0000000000007919 */ /* 0x002e620000008800 */
[----:B------:R-:W-:Y:S01]  /*09c0*/  MOV R3, 0x400 ;  /* 0x0000040000037802 */ /* 0x000fe20000000f00 */
[----:B------:R-:W-:-:S03]  /*09d0*/  UMOV UR4, URZ ;  /* 0x000000ff00047c82 */ /* 0x000fc60008000000 */
[----:B-1----:R-:W-:-:S07]  /*09e0*/  LEA R0, R0, R3, 0x18 ;  /* 0x0000000300007211 */ /* 0x002fce00078ec0ff */
.L_x_16:
[----:B-1----:R-:W-:Y:S01]  /*09f0*/  LEA R2, R15, R0, 0x3 ;  /* 0x000000000f027211 */ /* 0x002fe200078e18ff */
[----:B------:R-:W-:Y:S01]  /*0a00*/  ULOP3.LUT UP0, URZ, UR4, 0x3, URZ, 0xc0, !UPT ;  /* 0x0000000304ff7892 */ /* 0x000fe2000f80c0ff */
[----:B------:R-:W-:-:S04]  /*0a10*/  SHF.L.U32 R5, R16, 0x1f, RZ ;  /* 0x0000001f10057819 */ /* 0x000fc800000006ff */
[----:B------:R-:W1:Y:S02]  /*0a20*/  SYNCS.PHASECHK.TRANS64.TRYWAIT P0, [R2+URZ+0x31800], R5 ;  /* 0x03180005020075a7 */ /* 0x000e6400080011ff */
[----:B-1----:R-:W-:Y:S05]  /*0a30*/  @!P0 BRA `(.L_x_14) ;  /* 0x0000004800048947 */ /* 0x002fea0003800000 */
.L_x_71:
[----:B------:R-:W-:Y:S05]  /*0a40*/  BRA.U UP0, `(.L_x_15) ;  /* 0x0000000100bc7547 */ /* 0x000fea000b800000 */
[C-C-:B------:R-:W-:Y:S02]  /*0a50*/  IMAD R26, R15.reuse, 0x200, R0.reuse ;  /* 0x000002000f1a7824 */ /* 0x140fe400078e0200 */
[----:B------:R-:W-:Y:S02]  /*0a60*/  IMAD R3, R15, 0x400, R0 ;  /* 0x000004000f037824 */ /* 0x000fe400078e0200 */
[--C-:B------:R-:W-:Y:S01]  /*0a70*/  IMAD R9, R24, 0x4, R26.reuse ;  /* 0x0000000418097824 */ /* 0x100fe200078e021a */
[-C--:B------:R-:W-:Y:S01]  /*0a80*/  LEA R8, R23, R26.reuse, 0x2 ;  /* 0x0000001a17087211 */ /* 0x080fe200078e10ff */
[--C-:B------:R-:W-:Y:S01]  /*0a90*/  IMAD R29, R22, 0x4, R26.reuse ;  /* 0x00000004161d7824 */ /* 0x100fe200078e021a */
[-C--:B------:R-:W-:Y:S01]  /*0aa0*/  LEA R27, R21, R26.reuse, 0x2 ;  /* 0x0000001a151b7211 */ /* 0x080fe200078e10ff */
[--C-:B-1----:R-:W-:Y:S01]  /*0ab0*/  IMAD R5, R19, 0x4, R26.reuse ;  /* 0x0000000413057824 */ /* 0x102fe200078e021a */
[-C--:B------:R-:W-:Y:S01]  /*0ac0*/  LEA R6, R20, R26.reuse, 0x2 ;  /* 0x0000001a14067211 */ /* 0x080fe200078e10ff */
[----:B------:R-:W1:Y:S01]  /*0ad0*/  LDS R9, [R9+0x30000] ;  /* 0x0300000009097984 */ /* 0x000e620000000800 */
[----:B------:R-:W-:Y:S01]  /*0ae0*/  LEA R4, R18, R26, 0x2 ;  /* 0x0000001a12047211 */ /* 0x000fe200078e10ff */
[----:B------:R-:W-:Y:S01]  /*0af0*/  IMAD R26, R17, 0x4, R26 ;  /* 0x00000004111a7824 */ /* 0x000fe200078e021a */
[-C--:B------:R-:W-:Y:S01]  /*0b00*/  LEA R14, R24, R3.reuse, 0x2 ;  /* 0x00000003180e7211 */ /* 0x080fe200078e10ff */
[----:B------:R-:W2:Y:S01]  /*0b10*/  LDS R8, [R8+0x30000] ;  /* 0x0300000008087984 */ /* 0x000ea20000000800 */
[--C-:B------:R-:W-:Y:S01]  /*0b20*/  IMAD R11, R23, 0x4, R3.reuse ;  /* 0x00000004170b7824 */ /* 0x100fe200078e0203 */
[----:B------:R-:W-:Y:S01]  /*0b30*/  LEA R10, R22, R3, 0x2 ;  /* 0x00000003160a7211 */ /* 0x000fe200078e10ff */
[----:B------:R-:W-:Y:S01]  /*0b40*/  IMAD R7, R21, 0x4, R3 ;  /* 0x0000000415077824 */ /* 0x000fe200078e0203 */
[----:B------:R-:W3:Y:S04]  /*0b50*/  LDS R29, [R29+0x30000] ;  /* 0x030000001d1d7984 */ /* 0x000ee80000000800 */
[----:B------:R-:W4:Y:S01]  /*0b60*/  LDS R27, [R27+0x30000] ;  /* 0x030000001b1b7984 */ /* 0x000f220000000800 */
[----:B------:R-:W-:-:S03]  /*0b70*/  NOP ;  /* 0x0000000000007918 */ /* 0x000fc60000000000 */
[----:B-1----:R1:W-:Y:S04]  /*0b80*/  STS [R6+0x30000], R9 ;  /* 0x0300000906007388 */ /* 0x0023e80000000800 */
[----:B--2---:R2:W-:Y:S04]  /*0b90*/  STS [R5+0x30000], R8 ;  /* 0x0300000805007388 */ /* 0x0045e80000000800 */
[----:B---3--:R3:W-:Y:S04]  /*0ba0*/  STS [R4+0x30000], R29 ;  /* 0x0300001d04007388 */ /* 0x0087e80000000800 */
[----:B----4-:R-:W-:Y:S04]  /*0bb0*/  STS [R26+0x30000], R27 ;  /* 0x0300001b1a007388 */ /* 0x010fe80000000800 */
[----:B------:R-:W4:Y:S04]  /*0bc0*/  LDS R13, [R14+0x30800] ;  /* 0x030800000e0d7984 */ /* 0x000f280000000800 */
[----:B------:R-:W5:Y:S04]  /*0bd0*/  LDS R12, [R11+0x30800] ;  /* 0x030800000b0c7984 */ /* 0x000f680000000800 */
[----:B------:R-:W5:Y:S01]  /*0be0*/  LDS R9, [R10+0x30800] ;  /* 0x030800000a097984 */ /* 0x000f620000000800 */
[----:B-1----:R-:W-:-:S03]  /*0bf0*/  LEA R6, R20, R3, 0x2 ;  /* 0x0000000314067211 */ /* 0x002fc600078e10ff */
[----:B------:R-:W1:Y:S01]  /*0c00*/  LDS R8, [R7+0x30800] ;  /* 0x0308000007087984 */ /* 0x000e620000000800 */
[----:B--2---:R-:W-:Y:S01]  /*0c10*/  IMAD R5, R19, 0x4, R3 ;  /* 0x0000000413057824 */ /* 0x004fe200078e0203 */
[----:B------:R-:W-:Y:S01]  /*0c20*/  NOP ;  /* 0x0000000000007918 */ /* 0x000fe20000000000 */
[-C--:B---3--:R-:W-:Y:S02]  /*0c30*/  LEA R4, R18, R3.reuse, 0x2 ;  /* 0x0000000312047211 */ /* 0x088fe400078e10ff */
[----:B------:R-:W-:Y:S01]  /*0c40*/  LEA R3, R17, R3, 0x2 ;  /* 0x0000000311037211 */ /* 0x000fe200078e10ff */
[----:B----4-:R-:W-:Y:S04]  /*0c50*/  STS [R6+0x30800], R13 ;  /* 0x0308000d06007388 */ /* 0x010fe80000000800 */
[----:B-----5:R-:W-:Y:S04]  /*0c60*/  STS [R5+0x30800], R12 ;  /* 0x0308000c05007388 */ /* 0x020fe80000000800 */
[----:B------:R-:W-:Y:S04]  /*0c70*/  STS [R4+0x30800], R9 ;  /* 0x0308000904007388 */ /* 0x000fe80000000800 */
[----:B-1----:R-:W-:Y:S04]  /*0c80*/  STS [R3+0x30800], R8 ;  /* 0x0308000803007388 */ /* 0x002fe80000000800 */
[----:B------:R-:W1:Y:S04]  /*0c90*/  LDS R27, [R14+0x30a00] ;  /* 0x030a00000e1b7984 */ /* 0x000e680000000800 */
[----:B------:R-:W2:Y:S04]  /*0ca0*/  LDS R26, [R11+0x30a00] ;  /* 0x030a00000b1a7984 */ /* 0x000ea80000000800 */
[----:B------:R-:W3:Y:S04]  /*0cb0*/  LDS R29, [R10+0x30a00] ;  /* 0x030a00000a1d7984 */ /* 0x000ee80000000800 */
[----:B------:R-:W4:Y:S01]  /*0cc0*/  LDS R28, [R7+0x30a00] ;  /* 0x030a0000071c7984 */ /* 0x000f220000000800 */
[----:B------:R-:W-:-:S03]  /*0cd0*/  NOP ;  /* 0x0000000000007918 */ /* 0x000fc60000000000 */
[----:B-1----:R1:W-:Y:S04]  /*0ce0*/  STS [R6+0x30a00], R27 ;  /* 0x030a001b06007388 */ /* 0x0023e80000000800 */
[----:B--2---:R1:W-:Y:S04]  /*0cf0*/  STS [R5+0x30a00], R26 ;  /* 0x030a001a05007388 */ /* 0x0043e80000000800 */
[----:B---3--:R1:W-:Y:S04]  /*0d00*/  STS [R4+0x30a00], R29 ;  /* 0x030a001d04007388 */ /* 0x0083e80000000800 */
[----:B----4-:R1:W-:Y:S01]  /*0d10*/  STS [R3+0x30a00], R28 ;  /* 0x030a001c03007388 */ /* 0x0103e20000000800 */
[----:B------:R2:W-:Y:S06]  /*0d20*/  MEMBAR.ALL.CTA ;  /* 0x0000000000007992 */ /* 0x0005ec0000008000 */
[----:B--2---:R-:W2:Y:S02]  /*0d30*/  FENCE.VIEW.ASYNC.S ;  /* 0x00000000000073c6 */ /* 0x004ea40000000000 */
.L_x_15:
[----:B-1----:R-:W-:Y:S01]  /*0d40*/  VIADD R2, R2, 0x31840 ;  /* 0x0003184002027836 */ /* 0x002fe20000000000 */
[C---:B------:R-:W-:Y:S01]  /*0d50*/  ISETP.NE.AND P0, PT, R15.reuse, 0x3, PT ;  /* 0x000000030f00780c */ /* 0x040fe20003f05270 */
[----:B------:R-:W-:Y:S01]  /*0d60*/  VIADD R15, R15, 0x1 ;  /* 0x000000010f0f7836 */ /* 0x000fe20000000000 */
[----:B------:R-:W-:Y:S02]  /*0d70*/  UIADD3 UR4, UPT, UPT, UR4, 0x1, URZ ;  /* 0x0000000104047890 */ /* 0x000fe4000fffe0ff */
[----:B------:R-:W-:Y:S02]  /*0d80*/  PRMT R2, RZ, 0x654, R2 ;  /* 0x00000654ff027816 */ /* 0x000fe40000000002 */
[----:B------:R-:W-:Y:S01]  /*0d90*/  SEL R15, R15, RZ, P0 ;  /* 0x000000ff0f0f7207 */ /* 0x000fe20000000000 */
[----:B------:R-:W-:Y:S01]  /*0da0*/  UISETP.NE.AND UP0, UPT, UR4, 0x10, UPT ;  /* 0x000000100400788c */ /* 0x000fe2000bf05270 */
[----:B--2---:R1:W-:Y:S02]  /*0db0*/  SYNCS.ARRIVE.TRANS64.RED.A1T0 RZ, [R2+URZ], RZ ;  /* 0x000000ff02ff79a7 */ /* 0x0043e400081004ff */
[----:B------:R-:W-:-:S04]  /*0dc0*/  ISETP.NE.AND P0, PT, R15, RZ, PT ;  /* 0x000000ff0f00720c */ /* 0x000fc80003f05270 */
[----:B------:R-:W-:-:S04]  /*0dd0*/  SEL R3, RZ, 0x1, P0 ;  /* 0x00000001ff037807 */ /* 0x000fc80000000000 */
[----:B------:R-:W-:Y:S01]  /*0de0*/  LOP3.LUT R16, R16, R3, RZ, 0x3c, !PT ;  /* 0x0000000310107212 */ /* 0x000fe200078e3cff */
[----:B------:R-:W-:Y:S06]  /*0df0*/  BRA.U UP0, `(.L_x_16) ;  /* 0xfffffff900fc7547 */ /* 0x000fec000b83ffff */
[----:B------:R-:W-:-:S13]  /*0e00*/  ISETP.NE.AND P0, PT, R25, UR5, PT ;  /* 0x0000000519007c0c */ /* 0x000fda000bf05270 */
[----:B------:R-:W-:Y:S05]  /*0e10*/  @!P0 EXIT ;  /* 0x000000000000894d */ /* 0x000fea0003800000 */
[----:B------:R-:W-:Y:S01]  /*0e20*/  UIADD3 UR5, UPT, UPT, UR5, 0x1, URZ ;  /* 0x0000000105057890 */ /* 0x000fe2000fffe0ff */
[----:B------:R-:W-:Y:S05]  /*0e30*/  BRA `(.L_x_17) ;  /* 0xfffffff800dc7947 */ /* 0x000fea000383ffff */
.L_x_12:
[----:B-1----:R-:W-:-:S09]  /*0e40*/  UISETP.NE.AND UP0, UPT, UR5, URZ, UPT ;  /* 0x000000ff0500728c */ /* 0x002fd2000bf05270 */
[----:B------:R-:W-:Y:S05]  /*0e50*/  BRA.U UP0, `(.L_x_13) ;  /* 0x0000002500887547 */ /* 0x000fea000b800000 */
[----:B------:R-:W1:Y:S01]  /*0e60*/  S2UR UR4, SR_CTAID.X ;  /* 0x00000000000479c3 */ /* 0x000e620000002500 */
[----:B------:R-:W-:Y:S02]  /*0e70*/  UMOV UR8, 0x400 ;  /* 0x0000040000087882 */ /* 0x000fe40000000000 */
[----:B------:R-:W-:-:S04]  /*0e80*/  ULEA UR8, UR5, UR8, 0x18 ;  /* 0x0000000805087291 */ /* 0x000fc8000f8ec0ff */
[----:B------:R-:W-:Y:S02]  /*0e90*/  UIADD3 UR5, UPT, UPT, UR8, 0x14000, URZ ;  /* 0x0001400008057890 */ /* 0x000fe4000fffe0ff */
[----:B------:R-:W-:Y:S02]  /*0ea0*/  UIADD3 UR6, UPT, UPT, UR8, 0x4000, URZ ;  /* 0x0000400008067890 */ /* 0x000fe4000fffe0ff */
[----:B------:R-:W-:Y:S02]  /*0eb0*/  USHF.R.U32.HI UR5, URZ, 0x4, UR5 ;  /* 0x00000004ff057899 */ /* 0x000fe40008011605 */
[----:B------:R-:W-:Y:S02]  /*0ec0*/  USHF.R.U32.HI UR6, URZ, 0x4, UR6 ;  /* 0x00000004ff067899 */ /* 0x000fe40008011606 */
[----:B------:R-:W-:Y:S01]  /*0ed0*/  ULOP3.LUT UR5, UR5, 0x3fc0, URZ, 0xc0, !UPT ;  /* 0x00003fc005057892 */ /* 0x000fe2000f8ec0ff */
[----:B-1----:R-:W-:-:S13]  /*0ee0*/  ISETP.LE.U32.AND P0, PT, R0, UR4, PT ;  /* 0x0000000400007c0c */ /* 0x002fda000bf03070 */
[----:B------:R-:W-:Y:S05]  /*0ef0*/  @P0 EXIT ;  /* 0x000000000000094d */ /* 0x000fea0003800000 */
[----:B------:R-:W-:Y:S01]  /*0f00*/  ULOP3.LUT UR4, URZ, UR4, URZ, 0x33, !UPT ;  /* 0x00000004ff047292 */ /* 0x000fe2000f8e33ff */
[----:B------:R-:W-:Y:S01]  /*0f10*/  IMAD.U32 R3, RZ, RZ, UR5 ;  /* 0x00000005ff037e24 */ /* 0x000fe2000f8e00ff */
[----:B------:R-:W-:Y:S01]  /*0f20*/  ULOP3.LUT UR6, UR6, 0x3fc0, URZ, 0xc0, !UPT ;  /* 0x00003fc006067892 */ /* 0x000fe2000f8ec0ff */
[C---:B------:R-:W-:Y:S01]  /*0f30*/  ISETP.GE.U32.AND P0, PT, R4.reuse, 0x4, PT ;  /* 0x000000040400780c */ /* 0x040fe20003f06070 */
[----:B------:R-:W-:Y:S01]  /*0f40*/  UMOV UR18, URZ ;  /* 0x000000ff00127c82 */ /* 0x000fe20008000000 */
[----:B------:R-:W-:Y:S01]  /*0f50*/  IMAD R8, R4, 0x700, R3 ;  /* 0x0000070004087824 */ /* 0x000fe200078e0203 */
[----:B------:R-:W-:Y:S01]  /*0f60*/  UMOV UR15, URZ ;  /* 0x000000ff000f7c82 */ /* 0x000fe20008000000 */
[----:B------:R-:W-:Y:S01]  /*0f70*/  VIADD R3, R0, UR4 ;  /* 0x0000000400037c36 */ /* 0x000fe20008000000 */
[----:B------:R-:W-:Y:S01]  /*0f80*/  LEA R9, R4, UR6, 0xa ;  /* 0x0000000604097c11 */ /* 0x000fe2000f8e50ff */
[----:B------:R-:W-:Y:S01]  /*0f90*/  IMAD.MOV.U32 R4, RZ, RZ, RZ ;  /* 0x000000ffff047224 */ /* 0x000fe200078e00ff */
[----:B------:R-:W-:Y:S01]  /*0fa0*/  SEL R8, R8, RZ, !P0 ;  /* 0x000000ff08087207 */ /* 0x000fe20004000000 */
[----:B------:R-:W-:Y:S01]  /*0fb0*/  IMAD.HI.U32 R3, R3, 0x1b4e81b5, RZ ;  /* 0x1b4e81b503037827 */ /* 0x000fe200078e00ff */
[----:B------:R-:W-:Y:S01]  /*0fc0*/  SEL R9, R9, RZ, !P0 ;  /* 0x000000ff09097207 */ /* 0x000fe20004000000 */
[----:B------:R-:W-:Y:S01]  /*0fd0*/  UMOV UR6, 0x1c0 ;  /* 0x000001c000067882 */ /* 0x000fe20000000000 */
[----:B------:R-:W-:Y:S01]  /*0fe0*/  UMOV UR7, 0x1c4 ;  /* 0x000001c400077882 */ /* 0x000fe20000000000 */
[----:B------:R-:W-:Y:S01]  /*0ff0*/  UMOV UR4, 0x1c0 ;  /* 0x000001c000047882 */ /* 0x000fe20000000000 */
[----:B------:R-:W-:Y:S01]  /*1000*/  SHF.R.U32.HI R3, RZ, 0x4, R3 ;  /* 0x00000004ff037819 */ /* 0x000fe20000011603 */
[----:B------:R-:W-:-:S06]  /*1010*/  UMOV UR5, 0x1c4 ;  /* 0x000001c400057882 */ /* 0x000fcc0000000000 */
.L_x_24:
[----:B------:R-:W-:Y:S01]  /*1020*/  USHF.R.U32.HI UR10, URZ, 0x1, UR18 ;  /* 0x00000001ff0a7899 */ /* 0x000fe20008011612 */
[----:B------:R-:W-:Y:S01]  /*1030*/  HFMA2 R7, -RZ, RZ, 0, 5.9604644775390625e-08 ;  /* 0x00000001ff077431 */ /* 0x000fe200000001ff */
[----:B------:R-:W-:Y:S02]  /*1040*/  USHF.L.U32 UR9, UR18, 0x3, URZ ;  /* 0x0000000312097899 */ /* 0x000fe400080006ff */
[----:B------:R-:W-:Y:S02]  /*1050*/  ULOP3.LUT UR10, UR10, 0x1, URZ, 0xc, !UPT ;  /* 0x000000010a0a7892 */ /* 0x000fe4000f8e0cff */
[----:B------:R-:W-:Y:S02]  /*1060*/  ULOP3.LUT UR9, UR9, 0x8, URZ, 0xc0, !UPT ;  /* 0x0000000809097892 */ /* 0x000fe4000f8ec0ff */
[----:B------:R-:W-:Y:S02]  /*1070*/  USHF.L.U32 UR10, UR10, 0x1f, URZ ;  /* 0x0000001f0a0a7899 */ /* 0x000fe400080006ff */
[----:B------:R-:W-:-:S02]  /*1080*/  ULOP3.LUT UR12, UR18, 0x1, URZ, 0xc0, !UPT ;  /* 0x00000001120c7892 */ /* 0x000fc4000f8ec0ff */
[----:B------:R-:W-:Y:S01]  /*1090*/  MOV R0, UR9 ;  /* 0x0000000900007c02 */ /* 0x000fe20008000f00 */
[----:B------:R-:W-:Y:S01]  /*10a0*/  UIADD3 UR9, UPT, UPT, UR8, UR9, URZ ;  /* 0x0000000908097290 */ /* 0x000fe2000fffe0ff */
[----:B------:R-:W-:Y:S01]  /*10b0*/  MOV R5, UR10 ;  /* 0x0000000a00057c02 */ /* 0x000fe20008000f00 */
[----:B------:R-:W-:Y:S02]  /*10c0*/  UIMAD UR12, UR12, 0xe0, URZ ;  /* 0x000000e00c0c78a4 */ /* 0x000fe4000f8e02ff */
[----:B------:R-:W-:Y:S01]  /*10d0*/  UIADD3 UR11, UPT, UPT, UR9, 0x31860, URZ ;  /* 0x00031860090b7890 */ /* 0x000fe2000fffe0ff */
[----:B------:R-:W1:Y:S02]  /*10e0*/  SYNCS.PHASECHK.TRANS64.TRYWAIT P0, [R0+UR8+0x31870], R5 ;  /* 0x03187005000075a7 */ /* 0x000e640008001108 */
[----:B-1----:R-:W-:Y:S09]  /*10f0*/  @!P0 BRA `(.L_x_18) ;  /* 0x00000040006c8947 */ /* 0x002ff20003800000 */
.L_x_73:
[----:B------:R-:W-:Y:S01]  /*1100*/  NOP ;  /* 0x0000000000007918 */ /* 0x000fe20000000000 */
[----:B------:R-:W-:Y:S01]  /*1110*/  UMOV UR17, 0xe ;  /* 0x0000000e00117882 */ /* 0x000fe20000000000 */
[----:B------:R-:W-:-:S05]  /*1120*/  UMOV UR16, 0xfffffff0 ;  /* 0xfffffff000107882 */ /* 0x000fca0000000000 */
.L_x_23:
[----:B------:R-:W-:Y:S01]  /*1130*/  ULEA UR13, UR15, UR8, 0x3 ;  /* 0x000000080f0d7291 */ /* 0x000fe2000f8e18ff */
[----:B-1----:R-:W-:Y:S01]  /*1140*/  SHF.L.U32 R11, R4, 0x1f, RZ ;  /* 0x0000001f040b7819 */ /* 0x002fe200000006ff */
[----:B------:R-:W-:Y:S01]  /*1150*/  UIADD3 UR14, UPT, UPT, UR16, 0x10, URZ ;  /* 0x00000010100e7890 */ /* 0x000fe2000fffe0ff */
[----:B------:R-:W-:Y:S03]  /*1160*/  MOV R0, UR15 ;  /* 0x0000000f00007c02 */ /* 0x000fe60008000f00 */
[----:B------:R-:W-:Y:S03]  /*1170*/  ULOP3.LUT UP0, UR14, UR14, 0x2, URZ, 0xc0, !UPT ;  /* 0x000000020e0e7892 */ /* 0x000fe6000f80c0ff */
[----:B------:R-:W1:Y:S02]  /*1180*/  SYNCS.PHASECHK.TRANS64.TRYWAIT P0, [UR13+0x31840], R11 ;  /* 0x0318400bff0075a7 */ /* 0x000e64000800110d */
[----:B-12---:R-:W-:Y:S07]  /*1190*/  @!P0 BRA `(.L_x_19) ;  /* 0x0000004000648947 */ /* 0x006fee0003800000 */
.L_x_75:
[----:B------:R-:W-:Y:S01]  /*11a0*/  NOP ;  /* 0x0000000000007918 */ /* 0x000fe20000000000 */
[----:B------:R-:W-:Y:S05]  /*11b0*/  BRA.U UP0, `(.L_x_20) ;  /* 0x0000000100487547 */ /* 0x000fea000b800000 */
[----:B------:R-:W-:Y:S02]  /*11c0*/  ULEA UR19, UR15, UR8, 0x9 ;  /* 0x000000080f137291 */ /* 0x000fe4000f8e48ff */
[----:B------:R-:W-:Y:S02]  /*11d0*/  ULEA UR9, UR15, UR8, 0xa ;  /* 0x000000080f097291 */ /* 0x000fe4000f8e50ff */
[----:B------:R-:W-:Y:S02]  /*11e0*/  UIADD3 UR19, UPT, UPT, UR19, 0x30000, URZ ;  /* 0x0003000013137890 */ /* 0x000fe4000fffe0ff */
[----:B------:R-:W-:Y:S02]  /*11f0*/  UIADD3 UR10, UPT, UPT, UR9, 0x30800, URZ ;  /* 0x00030800090a7890 */ /* 0x000fe4000fffe0ff */
[----:B------:R-:W-:Y:S02]  /*1200*/  UIADD3 UR9, UPT, UPT, UR9, 0x30a00, URZ ;  /* 0x00030a0009097890 */ /* 0x000fe4000fffe0ff */
[----:B------:R-:W-:Y:S02]  /*1210*/  USHF.R.U32.HI UR19, URZ, 0x4, UR19 ;  /* 0x00000004ff137899 */ /* 0x000fe40008011613 */
[----:B------:R-:W-:Y:S02]  /*1220*/  USHF.R.U32.HI UR10, URZ, 0x4, UR10 ;  /* 0x00000004ff0a7899 */ /* 0x000fe4000801160a */
[----:B------:R-:W-:Y:S02]  /*1230*/  USHF.R.U32.HI UR9, URZ, 0x4, UR9 ;  /* 0x00000004ff097899 */ /* 0x000fe40008011609 */
[----:B------:R-:W-:Y:S02]  /*1240*/  ULOP3.LUT UR20, UR19, 0x3fe0, URZ, 0xc0, !UPT ;  /* 0x00003fe013147892 */ /* 0x000fe4000f8ec0ff */
[----:B------:R-:W-:Y:S02]  /*1250*/  ULOP3.LUT UR22, UR10, 0x3fc0, URZ, 0xc0, !UPT ;  /* 0x00003fc00a167892 */ /* 0x000fe4000f8ec0ff */
[----:B------:R-:W-:Y:S01]  /*1260*/  ULOP3.LUT UR24, UR9, 0x3fe0, URZ, 0xc0, !UPT ;  /* 0x00003fe009187892 */ /* 0x000fe2000f8ec0ff */
[----:B------:R-:W-:Y:S01]  /*1270*/  UMOV UR21, 0x4008 ;  /* 0x0000400800157882 */ /* 0x000fe20000000000 */
[----:B------:R-:W-:Y:S01]  /*1280*/  UMOV UR23, 0x4008 ;  /* 0x0000400800177882 */ /* 0x000fe20000000000 */
[----:B------:R-:W-:Y:S02]  /*1290*/  UMOV UR25, 0x4008 ;  /* 0x0000400800197882 */ /* 0x000fe40000000000 */
[----:B------:R2:W-:Y:S02]  /*12a0*/  UTCCP.T.S.4x32dp128bit tmem[0x1c0], gdesc[UR20] ;  /* 0x0001c014ff0079e7 */ /* 0x0005e40009100000 */
[----:B------:R2:W-:Y:S02]  /*12b0*/  UTCCP.T.S.4x32dp128bit tmem[0x1c4], gdesc[UR22] ;  /* 0x0001c416ff0079e7 */ /* 0x0005e40009100000 */
[----:B------:R2:W-:Y:S01]  /*12c0*/  UTCCP.T.S.4x32dp128bit tmem[0x1c8], gdesc[UR24] ;  /* 0x0001c818ff0079e7 */ /* 0x0005e20009100000 */
[----:B------:R-:W-:Y:S02]  /*12d0*/  NOP ;  /* 0x0000000000007918 */ /* 0x000fe40000000000 */
.L_x_20:
[----:B------:R-:W-:Y:S01]  /*12e0*/  UISETP.NE.AND UP0, UPT, UR15, 0x3, UPT ;  /* 0x000000030f00788c */ /* 0x000fe2000bf05270 */
[----:B------:R-:W-:Y:S01]  /*12f0*/  SHFL.IDX PT, R5, R8, R0, 0x1f ;  /* 0x00001f0008057589 */ /* 0x000fe200000e0000 */
[----:B------:R-:W-:Y:S01]  /*1300*/  UIADD3 UR10, UPT, UPT, UR15, 0x1, URZ ;  /* 0x000000010f0a7890 */ /* 0x000fe2000fffe0ff */
[----:B------:R-:W-:Y:S03]  /*1310*/  NOP ;  /* 0x0000000000007918 */ /* 0x000fe60000000000 */
[----:B------:R-:W-:Y:S03]  /*1320*/  USEL UR10, UR10, URZ, UP0 ;  /* 0x000000ff0a0a7287 */ /* 0x000fe60008000000 */
[----:B-1----:R-:W1:Y:S01]  /*1330*/  SHFL.IDX PT, R2, R9, R0, 0x1f ;  /* 0x00001f0009027589 */ /* 0x002e6200000e0000 */
[----:B------:R-:W-:Y:S02]  /*1340*/  USHF.L.U32 UR15, UR14, 0x4, URZ ;  /* 0x000000040e0f7899 */ /* 0x000fe400080006ff */
[----:B------:R-:W-:Y:S02]  /*1350*/  ULEA UR9, UR10, UR8, 0x3 ;  /* 0x000000080a097291 */ /* 0x000fe4000f8e18ff */
[----:B------:R-:W-:Y:S01]  /*1360*/  ULEA UR14, UR14, 0x8b8, 0xd ;  /* 0x000008b80e0e7891 */ /* 0x000fe2000f8e68ff */
[----:B------:R-:W-:Y:S01]  /*1370*/  ISETP.NE.AND P0, PT, RZ, UR10, PT ;  /* 0x0000000aff007c0c */ /* 0x000fe2000bf05270 */
[----:B------:R-:W-:Y:S01]  /*1380*/  UISETP.NE.AND UP0, UPT, UR16, -0x10, UPT ;  /* 0xfffffff01000788c */ /* 0x000fe2000bf05270 */
[----:B------:R-:W-:Y:S01]  /*1390*/  IMAD.U32 R10, RZ, RZ, UR10 ;  /* 0x0000000aff0a7e24 */ /* 0x000fe2000f8e00ff */
[----:B------:R-:W-:Y:S02]  /*13a0*/  UPRMT UR15, UR15, 0x5410, UR14 ;  /* 0x000054100f0f7896 */ /* 0x000fe4000800000e */
[----:B------:R-:W-:Y:S01]  /*13b0*/  UIADD3 UR13, UPT, UPT, UR13, 0x31820, URZ ;  /* 0x000318200d0d7890 */ /* 0x000fe2000fffe0ff */
[----:B------:R-:W-:Y:S01]  /*13c0*/  UMOV UR14, URZ ;  /* 0x000000ff000e7c82 */ /* 0x000fe20008000000 */
[----:B--2---:R-:W-:Y:S01]  /*13d0*/  UMOV UR23, 0x40004040 ;  /* 0x4000404000177882 */ /* 0x004fe20000000000 */
[----:B------:R-:W-:Y:S01]  /*13e0*/  UMOV UR21, 0x40004040 ;  /* 0x4000404000157882 */ /* 0x000fe20000000000 */
[----:B------:R-:W-:Y:S01]  /*13f0*/  UMOV UR27, 0x40004040 ;  /* 0x40004040001b7882 */ /* 0x000fe20000000000 */
[----:B------:R-:W-:Y:S01]  /*1400*/  UMOV UR25, 0x40004040 ;  /* 0x4000404000197882 */ /* 0x000fe20000000000 */
[----:B------:R-:W-:Y:S01]  /*1410*/  UMOV UR31, 0x40004040 ;  /* 0x40004040001f7882 */ /* 0x000fe20000000000 */
[----:B------:R-:W-:Y:S01]  /*1420*/  UMOV UR29, 0x40004040 ;  /* 0x40004040001d7882 */ /* 0x000fe20000000000 */
[----:B------:R-:W-:Y:S01]  /*1430*/  UMOV UR35, 0x40004040 ;  /* 0x4000404000237882 */ /* 0x000fe20000000000 */
[----:B------:R-:W-:Y:S01]  /*1440*/  UMOV UR33, 0x40004040 ;  /* 0x4000404000217882 */ /* 0x000fe20000000000 */
[----:B-1----:R-:W-:Y:S02]  /*1450*/  R2UR UR22, R2 ;  /* 0x00000000021672ca */ /* 0x002fe400000e0000 */
[----:B------:R-:W-:Y:S02]  /*1460*/  R2UR UR20, R5 ;  /* 0x00000000051472ca */ /* 0x000fe400000e0000 */
[----:B------:R-:W-:Y:S04]  /*1470*/  SEL R5, RZ, 0x1, P0 ;  /* 0x00000001ff057807 */ /* 0x000fe80000000000 */
[----:B------:R-:W-:Y:S05]  /*1480*/  LOP3.LUT R4, R4, R5, RZ, 0x3c, !PT ;  /* 0x0000000504047212 */ /* 0x000fea00078e3cff */
[----:B------:R-:W-:Y:S01]  /*1490*/  UIADD3 UR26, UPT, UPT, UR22, 0x2, URZ ;  /* 0x00000002161a7890 */ /* 0x000fe2000fffe0ff */
[----:B------:R-:W-:Y:S01]  /*14a0*/  IMAD.U32 R13, R4, -0x80000000, RZ ;  /* 0x80000000040d7824 */ /* 0x000fe200078e00ff */
[----:B------:R-:W-:Y:S01]  /*14b0*/  UIADD3 UR24, UPT, UPT, UR20, 0x2, URZ ;  /* 0x0000000214187890 */ /* 0x000fe2000fffe0ff */
[----:B------:R1:W-:Y:S01]  /*14c0*/  UTCQMMA gdesc[UR22], gdesc[UR20], tmem[UR12], tmem[UR14], idesc[UR15], tmem[UR6], UP0 ;  /* 0x00060e1416007dea */ /* 0x0003e2000800030c */
[----:B------:R-:W-:Y:S02]  /*14d0*/  UIADD3 UR30, UPT, UPT, UR22, 0x4, URZ ;  /* 0x00000004161e7890 */ /* 0x000fe4000fffe0ff */
[----:B------:R-:W-:Y:S02]  /*14e0*/  UIADD3 UR28, UPT, UPT, UR20, 0x4, URZ ;  /* 0x00000004141c7890 */ /* 0x000fe4000fffe0ff */
[----:B------:R-:W-:Y:S02]  /*14f0*/  UIADD3 UR34, UPT, UPT, UR22, 0x6, URZ ;  /* 0x0000000616227890 */ /* 0x000fe4000fffe0ff */
[----:B------:R-:W-:Y:S01]  /*1500*/  UIADD3 UR32, UPT, UPT, UR20, 0x6, URZ ;  /* 0x0000000614207890 */ /* 0x000fe2000fffe0ff */
[----:B------:R1:W-:Y:S04]  /*1510*/  UTCQMMA gdesc[UR26], gdesc[UR24], tmem[UR12], tmem[UR14], idesc[UR15], tmem[UR6], UPT ;  /* 0x00060e181a007dea */ /* 0x0003e8000b80030c */
[----:B------:R1:W-:Y:S04]  /*1520*/  UTCQMMA gdesc[UR30], gdesc[UR28], tmem[UR12], tmem[UR14], idesc[UR15], tmem[UR6], UPT ;  /* 0x00060e1c1e007dea */ /* 0x0003e8000b80030c */
[----:B------:R1:W-:Y:S01]  /*1530*/  UTCQMMA gdesc[UR34], gdesc[UR32], tmem[UR12], tmem[UR14], idesc[UR15], tmem[UR6], UPT ;  /* 0x00060e2022007dea */ /* 0x0003e2000b80030c */
[----:B------:R1:W-:Y:S01]  /*1540*/  UTCBAR [UR13], URZ ;  /* 0x000000ff0d0073e9 */ /* 0x0003e200080000ff */
[----:B------:R-:W2:Y:S02]  /*1550*/  SYNCS.PHASECHK.TRANS64.TRYWAIT P0, [UR9+0x31840], R13 ;  /* 0x0318400dff0075a7 */ /* 0x000ea40008001109 */
[----:B-12---:R-:W-:Y:S05]  /*1560*/  @!P0 BRA `(.L_x_21) ;  /* 0x0000003c008c8947 */ /* 0x006fea0003800000 */
.L_x_77:
[----:B------:R-:W-:Y:S01]  /*1570*/  ELECT P0, URZ, PT ;  /* 0x0000000000ff782f */ /* 0x000fe20003800000 */
[----:B------:R-:W-:Y:S01]  /*1580*/  SHFL.IDX PT, R2, R9, R10, 0x1f ;  /* 0x00001f0a09027589 */ /* 0x000fe200000e0000 */
[----:B------:R-:W-:Y:S02]  /*1590*/  UIADD3 UR9, UPT, UPT, UR9, 0x31820, URZ ;  /* 0x0003182009097890 */ /* 0x000fe4000fffe0ff */
[----:B------:R-:W-:Y:S05]  /*15a0*/  UISETP.NE.AND UP0, UPT, UR16, -0x2, UPT ;  /* 0xfffffffe1000788c */ /* 0x000fea000bf05270 */
[----:B-1----:R-:W1:Y:S01]  /*15b0*/  SHFL.IDX PT, R0, R8, R10, 0x1f ;  /* 0x00001f0a08007589 */ /* 0x002e6200000e0000 */
[----:B------:R-:W-:Y:S01]  /*15c0*/  NOP ;  /* 0x0000000000007918 */ /* 0x000fe20000000000 */
[----:B------:R-:W-:Y:S02]  /*15d0*/  NOP ;  /* 0x0000000000007918 */ /* 0x000fe40000000000 */
[C---:B------:R-:W-:Y:S01]  /*15e0*/  @P0 IMAD.SHL.U32 R5, R7.reuse, 0x2000, RZ ;  /* 0x0000200007050824 */ /* 0x040fe200078e00ff */
[----:B------:R-:W-:Y:S01]  /*15f0*/  UMOV UR21, 0x40004040 ;  /* 0x4000404000157882 */ /* 0x000fe20000000000 */
[----:B------:R-:W-:Y:S01]  /*1600*/  @P0 IMAD.SHL.U32 R6, R7, 0x10, RZ ;  /* 0x0000001007060824 */ /* 0x000fe200078e00ff */
[----:B------:R-:W-:Y:S01]  /*1610*/  UMOV UR15, 0x40004040 ;  /* 0x40004040000f7882 */ /* 0x000fe20000000000 */
[----:B------:R-:W-:Y:S01]  /*1620*/  UMOV UR27, 0x40004040 ;  /* 0x40004040001b7882 */ /* 0x000fe20000000000 */
[----:B------:R-:W-:Y:S01]  /*1630*/  @P0 LOP3.LUT R5, R5, 0x6000, RZ, 0xc0, !PT ;  /* 0x0000600005050812 */ /* 0x000fe200078ec0ff */
[----:B------:R-:W-:Y:S01]  /*1640*/  UMOV UR25, 0x40004040 ;  /* 0x4000404000197882 */ /* 0x000fe20000000000 */
[----:B------:R-:W-:Y:S01]  /*1650*/  @P0 LOP3.LUT R6, R6, 0x30, RZ, 0xc0, !PT ;  /* 0x0000003006060812 */ /* 0x000fe200078ec0ff */
[----:B------:R-:W-:Y:S01]  /*1660*/  UMOV UR31, 0x40004040 ;  /* 0x40004040001f7882 */ /* 0x000fe20000000000 */
[----:B------:R-:W-:Y:S01]  /*1670*/  @P0 LOP3.LUT R5, R5, 0x8b8, RZ, 0xfc, !PT ;  /* 0x000008b805050812 */ /* 0x000fe200078efcff */
[----:B------:R-:W-:Y:S01]  /*1680*/  UMOV UR29, 0x40004040 ;  /* 0x40004040001d7882 */ /* 0x000fe20000000000 */
[----:B------:R-:W-:Y:S01]  /*1690*/  UMOV UR35, 0x40004040 ;  /* 0x4000404000237882 */ /* 0x000fe20000000000 */
[----:B------:R-:W-:Y:S01]  /*16a0*/  UMOV UR33, 0x40004040 ;  /* 0x4000404000217882 */ /* 0x000fe20000000000 */
[----:B------:R-:W-:Y:S02]  /*16b0*/  @P0 PRMT R5, R6, 0x5410, R5 ;  /* 0x0000541006050816 */ /* 0x000fe40000000005 */
[----:B-1----:R-:W-:Y:S01]  /*16c0*/  R2UR UR14, R0 ;  /* 0x00000000000e72ca */ /* 0x002fe200000e0000 */
[----:B------:R-:W-:Y:S01]  /*16d0*/  @P0 IMAD.MOV.U32 R10, RZ, RZ, RZ ;  /* 0x000000ffff0a0224 */ /* 0x000fe200078e00ff */
[----:B------:R-:W-:Y:S02]  /*16e0*/  @P0 R2UR UR13, R5 ;  /* 0x00000000050d02ca */ /* 0x000fe400000e0000 */
[----:B------:R-:W-:Y:S02]  /*16f0*/  R2UR UR20, R2 ;  /* 0x00000000021472ca */ /* 0x000fe400000e0000 */
[----:B------:R-:W-:Y:S07]  /*1700*/  @P0 R2UR UR22, R10 ;  /* 0x000000000a1602ca */ /* 0x000fee00000e0000 */
[----:B------:R-:W-:Y:S02]  /*1710*/  UIADD3 UR24, UPT, UPT, UR14, 0x2, URZ ;  /* 0x000000020e187890 */ /* 0x000fe4000fffe0ff */
[----:B------:R-:W-:Y:S01]  /*1720*/  UIADD3 UR28, UPT, UPT, UR14, 0x4, URZ ;  /* 0x000000040e1c7890 */ /* 0x000fe2000fffe0ff */
[----:B------:R-:W-:Y:S01]  /*1730*/  IMAD.U32 R11, RZ, RZ, UR13 ;  /* 0x0000000dff0b7e24 */ /* 0x000fe2000f8e00ff */
[----:B------:R-:W-:Y:S02]  /*1740*/  UIADD3 UR26, UPT, UPT, UR20, 0x2, URZ ;  /* 0x00000002141a7890 */ /* 0x000fe4000fffe0ff */
[----:B------:R-:W-:Y:S02]  /*1750*/  UIADD3 UR30, UPT, UPT, UR20, 0x4, URZ ;  /* 0x00000004141e7890 */ /* 0x000fe4000fffe0ff */
[----:B------:R-:W-:Y:S01]  /*1760*/  @P0 R2UR UR23, R11 ;  /* 0x000000000b1702ca */ /* 0x000fe200000e0000 */
[----:B------:R-:W-:Y:S02]  /*1770*/  UIADD3 UR34, UPT, UPT, UR20, 0x6, URZ ;  /* 0x0000000614227890 */ /* 0x000fe4000fffe0ff */
[----:B------:R-:W-:Y:S10]  /*1780*/  UIADD3 UR32, UPT, UPT, UR14, 0x6, URZ ;  /* 0x000000060e207890 */ /* 0x000ff4000fffe0ff */
[----:B------:R1:W-:Y:S01]  /*1790*/  UTCQMMA gdesc[UR20], gdesc[UR14], tmem[UR12], tmem[UR22], idesc[UR23], tmem[UR4], UPT ;  /* 0x0004160e14007dea */ /* 0x0003e2000b80030c */
[----:B------:R1:W-:Y:S01]  /*17a0*/  UTCQMMA gdesc[UR26], gdesc[UR24], tmem[UR12], tmem[UR22], idesc[UR23], tmem[UR4], UPT ;  /* 0x000416181a007dea */ /* 0x0003e2000b80030c */
[----:B------:R1:W-:Y:S01]  /*17b0*/  UTCQMMA gdesc[UR30], gdesc[UR28], tmem[UR12], tmem[UR22], idesc[UR23], tmem[UR4], UPT ;  /* 0x0004161c1e007dea */ /* 0x0003e2000b80030c */
[----:B------:R1:W-:Y:S01]  /*17c0*/  UTCQMMA gdesc[UR34], gdesc[UR32], tmem[UR12], tmem[UR22], idesc[UR23], tmem[UR4], UPT ;  /* 0x0004162022007dea */ /* 0x0003e2000b80030c */
[----:B------:R1:W-:Y:S01]  /*17d0*/  UTCBAR [UR9], URZ ;  /* 0x000000ff090073e9 */ /* 0x0003e200080000ff */
[----:B------:R-:W-:Y:S05]  /*17e0*/  BRA.U UP0, `(.L_x_22) ;  /* 0x0000000100087547 */ /* 0x000fea000b800000 */
[----:B------:R2:W-:Y:S01]  /*17f0*/  UTCBAR [UR11], URZ ;  /* 0x000000ff0b0073e9 */ /* 0x0005e200080000ff */
[----:B------:R-:W-:Y:S01]  /*1800*/  NOP ;  /* 0x0000000000007918 */ /* 0x000fe20000000000 */
.L_x_22:
[----:B------:R-:W-:Y:S01]  /*1810*/  UISETP.NE.AND UP0, UPT, UR10, 0x3, UPT ;  /* 0x000000030a00788c */ /* 0x000fe2000bf05270 */
[----:B------:R-:W-:Y:S01]  /*1820*/  VIADD R7, R7, 0x2 ;  /* 0x0000000207077836 */ /* 0x000fe20000000000 */
[----:B------:R-:W-:Y:S02]  /*1830*/  UIADD3 UR10, UPT, UPT, UR10, 0x1, URZ ;  /* 0x000000010a0a7890 */ /* 0x000fe4000fffe0ff */
[----:B------:R-:W-:Y:S02]  /*1840*/  UIADD3 UR17, UPT, UPT, UR17, -0x2, URZ ;  /* 0xfffffffe11117890 */ /* 0x000fe4000fffe0ff */
[----:B-1----:R-:W-:Y:S02]  /*1850*/  USEL UR15, UR10, URZ, UP0 ;  /* 0x000000ff0a0f7287 */ /* 0x002fe40008000000 */
[----:B------:R-:W-:Y:S02]  /*1860*/  UISETP.NE.AND UP0, UPT, UR17, -0x2, UPT ;  /* 0xfffffffe1100788c */ /* 0x000fe4000bf05270 */
[----:B------:R-:W-:Y:S02]  /*1870*/  UIADD3 UR16, UPT, UPT, UR16, 0x2, URZ ;  /* 0x0000000210107890 */ /* 0x000fe4000fffe0ff */
[----:B------:R-:W-:Y:S04]  /*1880*/  ISETP.NE.AND P0, PT, RZ, UR15, PT ;  /* 0x0000000fff007c0c */ /* 0x000fe8000bf05270 */
[----:B------:R-:W-:Y:S04]  /*1890*/  SEL R5, RZ, 0x1, P0 ;  /* 0x00000001ff057807 */ /* 0x000fe80000000000 */
[----:B------:R-:W-:Y:S01]  /*18a0*/  LOP3.LUT R4, R4, R5, RZ, 0x3c, !PT ;  /* 0x0000000504047212 */ /* 0x000fe200078e3cff */
[----:B------:R-:W-:Y:S06]  /*18b0*/  BRA.U UP0, `(.L_x_23) ;  /* 0xfffffff9001c7547 */ /* 0x000fec000b83ffff */
[----:B------:R-:W-:-:S13]  /*18c0*/  ISETP.NE.AND P0, PT, R3, UR18, PT ;  /* 0x0000001203007c0c */ /* 0x000fda000bf05270 */
[----:B--2---:R-:W-:Y:S05]  /*18d0*/  @!P0 EXIT ;  /* 0x000000000000894d */ /* 0x004fea0003800000 */
[----:B------:R-:W-:Y:S01]  /*18e0*/  UIADD3 UR18, UPT, UPT, UR18, 0x1, URZ ;  /* 0x0000000112127890 */ /* 0x000fe2000fffe0ff */
[----:B------:R-:W-:Y:S11]  /*18f0*/  BRA `(.L_x_24) ;  /* 0xfffffff400c87947 */ /* 0x000ff6000383ffff */
.L_x_11:
[----:B------:R-:W-:-:S13]  /*1900*/  ELECT P0, URZ, PT ;  /* 0x0000000000ff782f */ /* 0x000fda0003800000 */
[----:B------:R-:W-:Y:S05]  /*1910*/  @!P0 BRA `(.L_x_13) ;  /* 0x0000001800d88947 */ /* 0x000fea0003800000 */
[----:B------:R-:W1:Y:S02]  /*1920*/  S2UR UR4, SR_CTAID.X ;  /* 0x00000000000479c3 */ /* 0x000e640000002500 */
[----:B-1----:R-:W-:-:S13]  /*1930*/  ISETP.LE.U32.AND P0, PT, R0, UR4, PT ;  /* 0x0000000400007c0c */ /* 0x002fda000bf03070 */
[----:B------:R-:W-:Y:S05]  /*1940*/  @P0 EXIT ;  /* 0x000000000000094d */ /* 0x000fea0003800000 */
[----:B------:R-:W1:Y:S01]  /*1950*/  S2R R8, SR_CgaCtaId ;  /* 0x0000000000087919 */ /* 0x000e620000008800 */
[----:B------:R-:W-:Y:S01]  /*1960*/  IMAD.U32 R13, RZ, RZ, UR4 ;  /* 0x00000004ff0d7e24 */ /* 0x000fe2000f8e00ff */
[----:B------:R-:W2:Y:S04]  /*1970*/  LDC.64 R22, c[0x0][0x380] ;  /* 0x0000e000ff167b82 */ /* 0x000ea80000000a00 */
[----:B------:R-:W-:Y:S02]  /*1980*/  LOP3.LUT R3, RZ, R13, RZ, 0x33, !PT ;  /* 0x0000000dff037212 */ /* 0x000fe400078e33ff */
[----:B------:R-:W-:Y:S02]  /*1990*/  PRMT R12, R13, 0x7610, R12 ;  /* 0x000076100d0c7816 */ /* 0x000fe4000000000c */
[----:B------:R-:W3:Y:S01]  /*19a0*/  LDC.64 R16, c[0x0][0x348] ;  /* 0x0000d200ff107b82 */ /* 0x000ee20000000a00 */
[----:B------:R-:W-:-:S04]  /*19b0*/  IMAD.IADD R3, R0, 0x1, R3 ;  /* 0x0000000100037824 */ /* 0x000fc800078e0203 */
[----:B------:R-:W-:Y:S01]  /*19c0*/  IMAD.HI.U32 R10, R3, 0x1b4e81b5, RZ ;  /* 0x1b4e81b5030a7827 */ /* 0x000fe200078e00ff */
[----:B------:R-:W-:Y:S02]  /*19d0*/  MOV R3, 0x400 ;  /* 0x0000040000037802 */ /* 0x000fe40000000f00 */
[----:B------:R-:W4:Y:S02]  /*19e0*/  LDC.64 R6, c[0x0][0x358] ;  /* 0x0000d600ff067b82 */ /* 0x000f240000000a00 */
[----:B------:R-:W-:-:S05]  /*19f0*/  SHF.R.U32.HI R10, RZ, 0x4, R10 ;  /* 0x00000004ff0a7819 */ /* 0x000fca000001160a */
[----:B------:R-:W-:Y:S01]  /*1a00*/  IMAD.MOV R10, RZ, RZ, -R10 ;  /* 0x000000ffff0a7224 */ /* 0x000fe200078e0a0a */
[----:B-1----:R-:W-:-:S07]  /*1a10*/  LEA R8, R8, R3, 0x18 ;  /* 0x0000000308087211 */ /* 0x002fce00078ec0ff */
.L_x_41:
[----:B------:R-:W-:Y:S01]  /*1a20*/  SHF.R.U32.HI R3, RZ, 0x5, R13 ;  /* 0x00000005ff037819 */ /* 0x000fe2000001160d */
[----:B------:R-:W-:Y:S05]  /*1a30*/  YIELD ;  /* 0x0000000000007946 */ /* 0x000fea0003800000 */
[----:B------:R-:W-:Y:S02]  /*1a40*/  LOP3.LUT R3, R3, 0x7fffff0, RZ, 0xc0, !PT ;  /* 0x07fffff003037812 */ /* 0x000fe400078ec0ff */
[----:B------:R-:W-:Y:S02]  /*1a50*/  LOP3.LUT R34, R12, 0x1ff, RZ, 0xc0, !PT ;  /* 0x000001ff0c227812 */ /* 0x000fe400078ec0ff */
[----:B------:R-:W-:Y:S02]  /*1a60*/  VIADDMNMX.U32 R39, R2, -R3, 0x10, PT ;  /* 0x0000001002277446 */ /* 0x000fe40003800803 */
[----:B--234-:R-:W-:Y:S02]  /*1a70*/  MOV R4, 0x1a90 ;  /* 0x00001a9000047802 */ /* 0x01cfe40000000f00 */
[----:B--234-:R-:W-:Y:S05]  /*1a80*/  CALL.REL.NOINC `($__internal_3_$__cuda_sm20_div_u16) ;  /* 0x00000040001c7944 */ /* 0x01cfea0003c00000 */
[----:B------:R-:W-:Y:S01]  /*1a90*/  IMAD.MOV.U32 R11, RZ, RZ, -0x80000000 ;  /* 0x80000000ff0b7424 */ /* 0x000fe200078e00ff */
[----:B------:R-:W-:Y:S02]  /*1aa0*/  PRMT R39, R39, 0x9910, RZ ;  /* 0x0000991027277816 */ /* 0x000fe400000000ff */
[----:B------:R-:W-:Y:S01]  /*1ab0*/  PRMT R4, R0, 0x9910, RZ ;  /* 0x0000991000047816 */ /* 0x000fe200000000ff */
[----:B------:R-:W1:Y:S04]  /*1ac0*/  SYNCS.PHASECHK.TRANS64.TRYWAIT P0, [R8+URZ+0x31820], R11 ;  /* 0x0318200b080075a7 */ /* 0x000e6800080011ff */
[----:B------:R-:W-:Y:S04]  /*1ad0*/  IMAD R4, R39, R4, RZ ;  /* 0x0000000427047224 */ /* 0x000fe800078e02ff */
[----:B------:R-:W-:Y:S05]  /*1ae0*/  IMAD.MOV R4, RZ, RZ, -R4 ;  /* 0x000000ffff047224 */ /* 0x000fea00078e0a04 */
[----:B------:R-:W-:Y:S04]  /*1af0*/  PRMT R5, R4, 0x7710, RZ ;  /* 0x0000771004057816 */ /* 0x000fe800000000ff */
[----:B------:R-:W-:Y:S04]  /*1b00*/  IADD3 R4, PT, PT, R34, R5, RZ ;  /* 0x0000000522047210 */ /* 0x000fe80007ffe0ff */
[----:B------:R-:W-:Y:S05]  /*1b10*/  LOP3.LUT R4, R4, 0xffff, RZ, 0xc0, !PT ;  /* 0x0000ffff04047812 */ /* 0x000fea00078ec0ff */
[----:B------:R-:W-:Y:S01]  /*1b20*/  IMAD.IADD R9, R3, 0x1, R4 ;  /* 0x0000000103097824 */ /* 0x000fe200078e0204 */
[----:B-1----:R-:W-:Y:S06]  /*1b30*/  @!P0 BRA `(.L_x_25) ;  /* 0x0000003800348947 */ /* 0x002fec0003800000 */
.L_x_78:
[----:B------:R-:W-:Y:S01]  /*1b40*/  R2UR UR4, R6 ;  /* 0x00000000060472ca */ /* 0x000fe200000e0000 */
[----:B------:R-:W-:Y:S01]  /*1b50*/  IMAD.SHL.U32 R9, R9, 0x80, RZ ;  /* 0x0000008009097824 */ /* 0x000fe200078e00ff */
[----:B------:R-:W-:Y:S01]  /*1b60*/  R2UR UR5, R7 ;  /* 0x00000000070572ca */ /* 0x000fe200000e0000 */
[----:B------:R-:W-:Y:S01]  /*1b70*/  UMOV UR14, URZ ;  /* 0x000000ff000e7c82 */ /* 0x000fe20008000000 */
[----:B------:R-:W-:Y:S01]  /*1b80*/  LOP3.LUT R0, R0, 0xffff, RZ, 0xc0, !PT ;  /* 0x0000ffff00007812 */ /* 0x000fe200078ec0ff */
[----:B------:R-:W-:Y:S01]  /*1b90*/  UMOV UR6, 0x0 ;  /* 0x0000000000067882 */ /* 0x000fe20000000000 */
[C---:B------:R-:W-:Y:S01]  /*1ba0*/  LEA R4, P0, R9.reuse, R22, 0x2 ;  /* 0x0000001609047211 */ /* 0x040fe200078010ff */
[----:B------:R-:W-:Y:S01]  /*1bb0*/  UMOV UR7, 0x10000000 ;  /* 0x1000000000077882 */ /* 0x000fe20000000000 */
[C---:B------:R-:W-:Y:S01]  /*1bc0*/  IADD3 R40, P3, PT, R16.reuse, 0x40, RZ ;  /* 0x0000004010287810 */ /* 0x040fe20007f7e0ff */
[----:B------:R-:W-:Y:S01]  /*1bd0*/  UMOV UR10, UR14 ;  /* 0x0000000e000a7c82 */ /* 0x000fe20008000000 */
[C---:B-1----:R-:W-:Y:S01]  /*1be0*/  LEA.HI.X R5, R9.reuse, R23, RZ, 0x2, P0 ;  /* 0x0000001709057211 */ /* 0x042fe200000f14ff */
[----:B------:R-:W-:Y:S01]  /*1bf0*/  UMOV UR23, URZ ;  /* 0x000000ff00177c82 */ /* 0x000fe20008000000 */
[----:B------:R-:W-:Y:S01]  /*1c00*/  IADD3 R34, P0, PT, R16, 0x1c0, RZ ;  /* 0x000001c010227810 */ /* 0x000fe20007f1e0ff */
[----:B------:R-:W-:Y:S01]  /*1c10*/  IMAD R0, R0, 0xe0, RZ ;  /* 0x000000e000007824 */ /* 0x000fe200078e02ff */
[----:B------:R-:W-:Y:S01]  /*1c20*/  IADD3 R38, P2, PT, R16, 0xc0, RZ ;  /* 0x000000c010267810 */ /* 0x000fe20007f5e0ff */
[----:B------:R-:W-:Y:S01]  /*1c30*/  VIADD R20, R8, 0x31800 ;  /* 0x0003180008147836 */ /* 0x000fe20000000000 */
[----:B------:R-:W-:Y:S01]  /*1c40*/  R2UR UR30, R40 ;  /* 0x00000000281e72ca */ /* 0x000fe200000e0000 */
[----:B------:R-:W2:Y:S01]  /*1c50*/  LDG.E.CONSTANT R5, desc[UR4][R4.64] ;  /* 0x0000000404057981 */ /* 0x000ea2000c1e9900 */
[----:B------:R-:W-:Y:S01]  /*1c60*/  R2UR UR15, R9 ;  /* 0x00000000090f72ca */ /* 0x000fe200000e0000 */
[----:B------:R-:W-:Y:S01]  /*1c70*/  VIADD R15, R8, 0x4000 ;  /* 0x00004000080f7836 */ /* 0x000fe20000000000 */
[----:B------:R-:W-:Y:S01]  /*1c80*/  R2UR UR13, R20 ;  /* 0x00000000140d72ca */ /* 0x000fe200000e0000 */
[--C-:B------:R-:W-:Y:S01]  /*1c90*/  IMAD.X R41, RZ, RZ, R17.reuse, P3 ;  /* 0x000000ffff297224 */ /* 0x100fe200018e0611 */
[----:B------:R-:W-:Y:S01]  /*1ca0*/  IADD3 R36, P1, PT, R16, 0x140, RZ ;  /* 0x0000014010247810 */ /* 0x000fe20007f3e0ff */
[--C-:B------:R-:W-:Y:S01]  /*1cb0*/  IMAD.X R35, RZ, RZ, R17.reuse, P0 ;  /* 0x000000ffff237224 */ /* 0x100fe200000e0611 */
[----:B------:R-:W-:Y:S01]  /*1cc0*/  R2UR UR12, R15 ;  /* 0x000000000f0c72ca */ /* 0x000fe200000e0000 */
[----:B------:R-:W-:Y:S01]  /*1cd0*/  VIADD R14, R8, 0x14000 ;  /* 0x00014000080e7836 */ /* 0x000fe20000000000 */
[----:B------:R-:W-:Y:S01]  /*1ce0*/  R2UR UR31, R41 ;  /* 0x00000000291f72ca */ /* 0x000fe200000e0000 */
[--C-:B------:R-:W-:Y:S01]  /*1cf0*/  IMAD.X R39, RZ, RZ, R17.reuse, P2 ;  /* 0x000000ffff277224 */ /* 0x100fe200010e0611 */
[----:B------:R-:W-:Y:S01]  /*1d00*/  R2UR UR28, R38 ;  /* 0x00000000261c72ca */ /* 0x000fe200000e0000 */
[----:B------:R-:W-:Y:S01]  /*1d10*/  VIADD R19, R8, 0x30000 ;  /* 0x0003000008137836 */ /* 0x000fe20000000000 */
[----:B------:R-:W-:Y:S01]  /*1d20*/  R2UR UR8, R14 ;  /* 0x000000000e0872ca */ /* 0x000fe200000e0000 */
[----:B------:R-:W-:Y:S01]  /*1d30*/  IMAD.X R37, RZ, RZ, R17, P1 ;  /* 0x000000ffff257224 */ /* 0x000fe200008e0611 */
[----:B------:R-:W-:Y:S01]  /*1d40*/  R2UR UR29, R39 ;  /* 0x00000000271d72ca */ /* 0x000fe200000e0000 */
[----:B------:R-:W-:Y:S01]  /*1d50*/  UMOV UR9, UR13 ;  /* 0x0000000d00097c82 */ /* 0x000fe20008000000 */
[----:B------:R-:W-:Y:S01]  /*1d60*/  R2UR UR26, R36 ;  /* 0x00000000241a72ca */ /* 0x000fe200000e0000 */
[----:B------:R-:W-:Y:S01]  /*1d70*/  VIADD R18, R8, 0x30800 ;  /* 0x0003080008127836 */ /* 0x000fe20000000000 */
[----:B------:R-:W-:Y:S01]  /*1d80*/  R2UR UR27, R37 ;  /* 0x00000000251b72ca */ /* 0x000fe200000e0000 */
[----:B------:R-:W-:Y:S01]  /*1d90*/  UMOV UR21, UR13 ;  /* 0x0000000d00157c82 */ /* 0x000fe20008000000 */
[----:B------:R-:W-:Y:S01]  /*1da0*/  R2UR UR20, R19 ;  /* 0x00000000131472ca */ /* 0x000fe200000e0000 */
[----:B------:R1:W-:Y:S01]  /*1db0*/  UTMALDG.2D [UR12], [UR30], desc[UR6] ;  /* 0x0000060c1e0075b4 */ /* 0x0003e20008009000 */
[----:B------:R-:W-:Y:S01]  /*1dc0*/  R2UR UR24, R34 ;  /* 0x00000000221872ca */ /* 0x000fe200000e0000 */
[----:B------:R-:W-:Y:S01]  /*1dd0*/  UMOV UR22, UR15 ;  /* 0x0000000f00167c82 */ /* 0x000fe20008000000 */
[----:B------:R-:W-:Y:S01]  /*1de0*/  R2UR UR25, R35 ;  /* 0x00000000231972ca */ /* 0x000fe200000e0000 */
[----:B------:R-:W-:Y:S01]  /*1df0*/  IMAD.MOV.U32 R31, RZ, RZ, 0xb580 ;  /* 0x0000b580ff1f7424 */ /* 0x000fe200078e00ff */
[----:B------:R-:W-:Y:S01]  /*1e00*/  R2UR UR18, R0 ;  /* 0x00000000001272ca */ /* 0x000fe200000e0000 */
[----:B------:R-:W-:Y:S01]  /*1e10*/  UMOV UR17, UR13 ;  /* 0x0000000d00117c82 */ /* 0x000fe20008000000 */
[----:B------:R-:W-:Y:S01]  /*1e20*/  R2UR UR16, R18 ;  /* 0x00000000121072ca */ /* 0x000fe200000e0000 */
[C---:B------:R-:W-:Y:S02]  /*1e30*/  VIADD R29, R8.reuse, 0x31808 ;  /* 0x00031808081d7836 */ /* 0x040fe40000000000 */
[C---:B------:R-:W-:Y:S02]  /*1e40*/  VIADD R30, R8.reuse, 0x8000 ;  /* 0x00008000081e7836 */ /* 0x040fe40000000000 */
[----:B------:R-:W-:Y:S02]  /*1e50*/  VIADD R28, R8, 0x1b000 ;  /* 0x0001b000081c7836 */ /* 0x000fe40000000000 */
[C---:B--2---:R-:W-:Y:S01]  /*1e60*/  IMAD R3, R5.reuse, 0x1c00, R0 ;  /* 0x00001c0005037824 */ /* 0x044fe200078e0200 */
[----:B------:R-:W-:Y:S02]  /*1e70*/  ISETP.GT.AND P0, PT, R5, RZ, PT ;  /* 0x000000ff0500720c */ /* 0x000fe40003f04270 */
[----:B------:R-:W-:Y:S02]  /*1e80*/  VIMNMX R21, PT, PT, RZ, R5, !PT ;  /* 0x00000005ff157248 */ /* 0x000fe40007fe0100 */
[----:B------:R-:W-:Y:S02]  /*1e90*/  SEL R32, R3, R0, P0 ;  /* 0x0000000003207207 */ /* 0x000fe40000000000 */
[----:B------:R-:W-:Y:S02]  /*1ea0*/  R2UR UR19, R21 ;  /* 0x00000000151372ca */ /* 0x000fe400000e0000 */
[----:B------:R-:W-:Y:S11]  /*1eb0*/  R2UR UR11, R32 ;  /* 0x00000000200b72ca */ /* 0x000ff600000e0000 */
[----:B------:R-:W-:Y:S02]  /*1ec0*/  USHF.L.U32 UR19, UR19, 0x2, URZ ;  /* 0x0000000213137899 */ /* 0x000fe400080006ff */
[----:B------:R1:W-:Y:S01]  /*1ed0*/  UTMALDG.2D [UR8], [UR28], desc[UR6] ;  /* 0x000006081c0075b4 */ /* 0x0003e20008009000 */
[----:B------:R1:W-:Y:S06]  /*1ee0*/  UTMALDG.2D [UR20], [UR26], desc[UR6] ;  /* 0x000006141a0075b4 */ /* 0x0003ec0008009000 */
[----:B------:R1:W-:Y:S01]  /*1ef0*/  UTMALDG.2D [UR16], [UR24], desc[UR6] ;  /* 0x00000610180075b4 */ /* 0x0003e20008009000 */
[----:B------:R1:W-:Y:S01]  /*1f00*/  SYNCS.ARRIVE.TRANS64 RZ, [R8+URZ+0x31800], R31 ;  /* 0x0318001f08ff79a7 */ /* 0x0003e200080000ff */
[----:B------:R-:W2:Y:S02]  /*1f10*/  SYNCS.PHASECHK.TRANS64.TRYWAIT P0, [R8+URZ+0x31828], R11 ;  /* 0x0318280b080075a7 */ /* 0x000ea400080011ff */
[----:B-12---:R-:W-:Y:S05]  /*1f20*/  @!P0 BRA `(.L_x_26) ;  /* 0x0000003400548947 */ /* 0x006fea0003800000 */
.L_x_79:
[----:B------:R-:W-:Y:S01]  /*1f30*/  R2UR UR9, R29 ;  /* 0x000000001d0972ca */ /* 0x000fe200000e0000 */
[----:B------:R-:W-:Y:S01]  /*1f40*/  UMOV UR14, 0x0 ;  /* 0x00000000000e7882 */ /* 0x000fe20000000000 */
[----:B------:R-:W-:Y:S01]  /*1f50*/  R2UR UR16, R40 ;  /* 0x00000000281072ca */ /* 0x000fe200000e0000 */
[----:B------:R-:W-:Y:S01]  /*1f60*/  UMOV UR15, 0x10000000 ;  /* 0x10000000000f7882 */ /* 0x000fe20000000000 */
[----:B------:R-:W-:Y:S01]  /*1f70*/  R2UR UR17, R41 ;  /* 0x00000000291172ca */ /* 0x000fe200000e0000 */
[----:B------:R-:W-:Y:S01]  /*1f80*/  UMOV UR10, 0x80 ;  /* 0x00000080000a7882 */ /* 0x000fe20000000000 */
[----:B------:R-:W-:Y:S01]  /*1f90*/  R2UR UR11, R9 ;  /* 0x00000000090b72ca */ /* 0x000fe200000e0000 */
[----:B------:R-:W-:Y:S01]  /*1fa0*/  IMAD.MOV.U32 R27, RZ, RZ, 0xb000 ;  /* 0x0000b000ff1b7424 */ /* 0x000fe200078e00ff */
[----:B------:R-:W-:Y:S01]  /*1fb0*/  R2UR UR8, R30 ;  /* 0x000000001e0872ca */ /* 0x000fe200000e0000 */
[----:B------:R-:W-:Y:S01]  /*1fc0*/  UMOV UR6, 0x80 ;  /* 0x0000008000067882 */ /* 0x000fe20000000000 */
[----:B------:R-:W-:Y:S01]  /*1fd0*/  R2UR UR12, R38 ;  /* 0x00000000260c72ca */ /* 0x000fe200000e0000 */
[----:B------:R-:W-:Y:S01]  /*1fe0*/  VIADD R25, R8, 0x31810 ;  /* 0x0003181008197836 */ /* 0x000fe20000000000 */
[----:B------:R-:W-:Y:S01]  /*1ff0*/  R2UR UR13, R39 ;  /* 0x00000000270d72ca */ /* 0x000fe200000e0000 */
[----:B------:R-:W-:Y:S01]  /*2000*/  UMOV UR5, UR9 ;  /* 0x0000000900057c82 */ /* 0x000fe20008000000 */
[----:B------:R-:W-:Y:S01]  /*2010*/  R2UR UR7, R32 ;  /* 0x00000000200772ca */ /* 0x000fe200000e0000 */
[----:B------:R-:W-:Y:S01]  /*2020*/  VIADD R24, R8, 0x22000 ;  /* 0x0002200008187836 */ /* 0x000fe20000000000 */
[----:B------:R-:W-:Y:S01]  /*2030*/  R2UR UR4, R28 ;  /* 0x000000001c0472ca */ /* 0x000fe200000e0000 */
[----:B------:R-:W-:Y:S04]  /*2040*/  VIADD R26, R8, 0xc000 ;  /* 0x0000c000081a7836 */ /* 0x000fe80000000000 */
[----:B------:R2:W-:Y:S08]  /*2050*/  UTMALDG.2D [UR8], [UR16], desc[UR14] ;  /* 0x00000e08100075b4 */ /* 0x0005f00008009000 */
[----:B------:R2:W-:Y:S01]  /*2060*/  UTMALDG.2D [UR4], [UR12], desc[UR14] ;  /* 0x00000e040c0075b4 */ /* 0x0005e20008009000 */
[----:B------:R2:W-:Y:S01]  /*2070*/  SYNCS.ARRIVE.TRANS64 RZ, [R8+URZ+0x31808], R27 ;  /* 0x0318081b08ff79a7 */ /* 0x0005e200080000ff */
[----:B------:R-:W3:Y:S02]  /*2080*/  SYNCS.PHASECHK.TRANS64.TRYWAIT P0, [R8+URZ+0x31830], R11 ;  /* 0x0318300b080075a7 */ /* 0x000ee400080011ff */
[----:B--23--:R-:W-:Y:S05]  /*2090*/  @!P0 BRA `(.L_x_27) ;  /* 0x0000003400148947 */ /* 0x00cfea0003800000 */
.L_x_80:
[----:B------:R-:W-:Y:S01]  /*20a0*/  R2UR UR9, R25 ;  /* 0x00000000190972ca */ /* 0x000fe200000e0000 */
[----:B------:R-:W-:Y:S01]  /*20b0*/  UMOV UR14, 0x0 ;  /* 0x00000000000e7882 */ /* 0x000fe20000000000 */
[----:B------:R-:W-:Y:S01]  /*20c0*/  R2UR UR16, R40 ;  /* 0x00000000281072ca */ /* 0x000fe200000e0000 */
[----:B------:R-:W-:Y:S01]  /*20d0*/  UMOV UR15, 0x10000000 ;  /* 0x10000000000f7882 */ /* 0x000fe20000000000 */
[----:B------:R-:W-:Y:S01]  /*20e0*/  R2UR UR17, R41 ;  /* 0x00000000291172ca */ /* 0x000fe200000e0000 */
[----:B------:R-:W-:Y:S01]  /*20f0*/  UMOV UR10, 0x100 ;  /* 0x00000100000a7882 */ /* 0x000fe20000000000 */
[----:B------:R-:W-:Y:S01]  /*2100*/  R2UR UR11, R9 ;  /* 0x00000000090b72ca */ /* 0x000fe200000e0000 */
[----:B------:R-:W-:Y:S01]  /*2110*/  UMOV UR6, 0x100 ;  /* 0x0000010000067882 */ /* 0x000fe20000000000 */
[----:B------:R-:W-:Y:S01]  /*2120*/  R2UR UR8, R26 ;  /* 0x000000001a0872ca */ /* 0x000fe200000e0000 */
[----:B------:R-:W-:Y:S01]  /*2130*/  VIADD R4, R8, 0x31818 ;  /* 0x0003181808047836 */ /* 0x000fe20000000000 */
[----:B------:R-:W-:Y:S01]  /*2140*/  R2UR UR12, R38 ;  /* 0x00000000260c72ca */ /* 0x000fe200000e0000 */
[----:B------:R-:W-:Y:S01]  /*2150*/  VIADD R3, R8, 0x29000 ;  /* 0x0002900008037836 */ /* 0x000fe20000000000 */
[----:B------:R-:W-:Y:S01]  /*2160*/  R2UR UR13, R39 ;  /* 0x00000000270d72ca */ /* 0x000fe200000e0000 */
[----:B------:R-:W-:Y:S01]  /*2170*/  UMOV UR5, UR9 ;  /* 0x0000000900057c82 */ /* 0x000fe20008000000 */
[----:B------:R-:W-:Y:S01]  /*2180*/  R2UR UR7, R32 ;  /* 0x00000000200772ca */ /* 0x000fe200000e0000 */
[----:B-1----:R-:W-:Y:S01]  /*2190*/  VIADD R5, R8, 0x10000 ;  /* 0x0001000008057836 */ /* 0x002fe20000000000 */
[----:B------:R-:W-:Y:S05]  /*21a0*/  R2UR UR4, R24 ;  /* 0x00000000180472ca */ /* 0x000fea00000e0000 */
[----:B------:R1:W-:Y:S08]  /*21b0*/  UTMALDG.2D [UR8], [UR16], desc[UR14] ;  /* 0x00000e08100075b4 */ /* 0x0003f00008009000 */
[----:B------:R1:W-:Y:S01]  /*21c0*/  UTMALDG.2D [UR4], [UR12], desc[UR14] ;  /* 0x00000e040c0075b4 */ /* 0x0003e20008009000 */
[----:B------:R1:W-:Y:S01]  /*21d0*/  SYNCS.ARRIVE.TRANS64 RZ, [R8+URZ+0x31810], R27 ;  /* 0x0318101b08ff79a7 */ /* 0x0003e200080000ff */
[----:B------:R-:W2:Y:S02]  /*21e0*/  SYNCS.PHASECHK.TRANS64.TRYWAIT P0, [R8+URZ+0x31838], R11 ;  /* 0x0318380b080075a7 */ /* 0x000ea400080011ff */
[----:B-12---:R-:W-:Y:S05]  /*21f0*/  @!P0 BRA `(.L_x_28) ;  /* 0x0000003000d88947 */ /* 0x006fea0003800000 */
.L_x_81:
        /* <DEDUP_REMOVED lines=8> */
[----:B------:R-:W-:Y:S02]  /*2280*/  R2UR UR8, R5 ;  /* 0x00000000050872ca */ /* 0x000fe400000e0000 */
[----:B------:R-:W-:Y:S02]  /*2290*/  R2UR UR12, R38 ;  /* 0x00000000260c72ca */ /* 0x000fe400000e0000 */
[----:B------:R-:W-:Y:S01]  /*22a0*/  R2UR UR13, R39 ;  /* 0x00000000270d72ca */ /* 0x000fe200000e0000 */
[----:B------:R-:W-:Y:S01]  /*22b0*/  UMOV UR5, UR9 ;  /* 0x0000000900057c82 */ /* 0x000fe20008000000 */
[----:B------:R-:W-:Y:S02]  /*22c0*/  R2UR UR7, R32 ;  /* 0x00000000200772ca */ /* 0x000fe400000e0000 */
[----:B------:R-:W-:Y:S05]  /*22d0*/  R2UR UR4, R3 ;  /* 0x00000000030472ca */ /* 0x000fea00000e0000 */
[----:B------:R2:W-:Y:S08]  /*22e0*/  UTMALDG.2D [UR8], [UR16], desc[UR14] ;  /* 0x00000e08100075b4 */ /* 0x0005f00008009000 */
[----:B------:R2:W-:Y:S01]  /*22f0*/  UTMALDG.2D [UR4], [UR12], desc[UR14] ;  /* 0x00000e040c0075b4 */ /* 0x0005e20008009000 */
[----:B------:R2:W-:Y:S01]  /*2300*/  SYNCS.ARRIVE.TRANS64 RZ, [R8+URZ+0x31818], R27 ;  /* 0x0318181b08ff79a7 */ /* 0x0005e200080000ff */
[----:B------:R-:W3:Y:S02]  /*2310*/  SYNCS.PHASECHK.TRANS64.TRYWAIT P0, [R8+URZ+0x31820], RZ ;  /* 0x031820ff080075a7 */ /* 0x000ee400080011ff */
[----:B--23--:R-:W-:Y:S05]  /*2320*/  @!P0 BRA `(.L_x_29) ;  /* 0x0000003000a88947 */ /* 0x00cfea0003800000 */
.L_x_82:
        /* <DEDUP_REMOVED lines=11> */
[----:B------:R-:W-:Y:S01]  /*23e0*/  R2UR UR27, R39 ;  /* 0x00000000271b72ca */ /* 0x000fe200000e0000 */
[----:B------:R-:W-:Y:S01]  /*23f0*/  UMOV UR5, UR9 ;  /* 0x0000000900057c82 */ /* 0x000fe20008000000 */
[----:B------:R-:W-:Y:S01]  /*2400*/  R2UR UR4, R14 ;  /* 0x000000000e0472ca */ /* 0x000fe200000e0000 */
[----:B------:R-:W-:Y:S01]  /*2410*/  UMOV UR17, UR9 ;  /* 0x0000000900117c82 */ /* 0x000fe20008000000 */
[----:B------:R-:W-:Y:S01]  /*2420*/  R2UR UR7, R32 ;  /* 0x00000000200772ca */ /* 0x000fe200000e0000 */
[----:B------:R-:W-:Y:S01]  /*2430*/  UMOV UR13, UR9 ;  /* 0x00000009000d7c82 */ /* 0x000fe20008000000 */
[----:B------:R-:W-:Y:S02]  /*2440*/  R2UR UR15, R21 ;  /* 0x00000000150f72ca */ /* 0x000fe400000e0000 */
[----:B------:R-:W-:Y:S01]  /*2450*/  R2UR UR22, R36 ;  /* 0x00000000241672ca */ /* 0x000fe200000e0000 */
[----:B------:R3:W-:Y:S01]  /*2460*/  UTMALDG.2D [UR8], [UR28], desc[UR24] ;  /* 0x000018081c0075b4 */ /* 0x0007e20008009000 */
[----:B------:R-:W-:Y:S01]  /*2470*/  R2UR UR23, R37 ;  /* 0x00000000251772ca */ /* 0x000fe200000e0000 */
[----:B------:R-:W-:Y:S01]  /*2480*/  UMOV UR18, UR11 ;  /* 0x0000000b00127c82 */ /* 0x000fe20008000000 */
[----:B------:R-:W-:Y:S02]  /*2490*/  R2UR UR16, R19 ;  /* 0x00000000131072ca */ /* 0x000fe400000e0000 */
[----:B------:R-:W-:Y:S02]  /*24a0*/  R2UR UR20, R34 ;  /* 0x00000000221472ca */ /* 0x000fe400000e0000 */
[----:B------:R-:W-:Y:S01]  /*24b0*/  R2UR UR21, R35 ;  /* 0x00000000231572ca */ /* 0x000fe200000e0000 */
[----:B------:R3:W-:Y:S01]  /*24c0*/  UTMALDG.2D [UR4], [UR26], desc[UR24] ;  /* 0x000018041a0075b4 */ /* 0x0007e20008009000 */
[----:B------:R-:W-:Y:S01]  /*24d0*/  R2UR UR12, R18 ;  /* 0x00000000120c72ca */ /* 0x000fe200000e0000 */
[----:B------:R-:W-:Y:S01]  /*24e0*/  ULEA UR15, UR15, 0x1, 0x2 ;  /* 0x000000010f0f7891 */ /* 0x000fe2000f8e10ff */
[----:B------:R-:W-:Y:S05]  /*24f0*/  R2UR UR14, R0 ;  /* 0x00000000000e72ca */ /* 0x000fea00000e0000 */
[----:B------:R3:W-:Y:S08]  /*2500*/  UTMALDG.2D [UR16], [UR22], desc[UR24] ;  /* 0x00001810160075b4 */ /* 0x0007f00008009000 */
[----:B------:R3:W-:Y:S01]  /*2510*/  UTMALDG.2D [UR12], [UR20], desc[UR24] ;  /* 0x0000180c140075b4 */ /* 0x0007e20008009000 */
[----:B------:R3:W-:Y:S01]  /*2520*/  SYNCS.ARRIVE.TRANS64 RZ, [R8+URZ+0x31800], R31 ;  /* 0x0318001f08ff79a7 */ /* 0x0007e200080000ff */
[----:B------:R-:W4:Y:S02]  /*2530*/  SYNCS.PHASECHK.TRANS64.TRYWAIT P0, [R8+URZ+0x31828], RZ ;  /* 0x031828ff080075a7 */ /* 0x000f2400080011ff */
[----:B---34-:R-:W-:Y:S05]  /*2540*/  @!P0 BRA `(.L_x_30) ;  /* 0x0000003000348947 */ /* 0x018fea0003800000 */
.L_x_83:
        /* <DEDUP_REMOVED lines=17> */
[----:B------:R-:W5:Y:S02]  /*2660*/  SYNCS.PHASECHK.TRANS64.TRYWAIT P0, [R8+URZ+0x31830], RZ ;  /* 0x031830ff080075a7 */ /* 0x000f6400080011ff */
[----:B----45:R-:W-:Y:S05]  /*2670*/  @!P0 BRA `(.L_x_31) ;  /* 0x0000002c00fc8947 */ /* 0x030fea0003800000 */
.L_x_84:
        /* <DEDUP_REMOVED lines=18> */
[----:B-1---5:R-:W-:Y:S05]  /*27a0*/  @!P0 BRA `(.L_x_32) ;  /* 0x0000002c00c48947 */ /* 0x022fea0003800000 */
.L_x_85:
        /* <DEDUP_REMOVED lines=17> */
[----:B------:R-:W5:Y:S02]  /*28c0*/  SYNCS.PHASECHK.TRANS64.TRYWAIT P0, [R8+URZ+0x31820], R11 ;  /* 0x0318200b080075a7 */ /* 0x000f6400080011ff */
[----:B-1---5:R-:W-:Y:S05]  /*28d0*/  @!P0 BRA `(.L_x_33) ;  /* 0x0000002c008c8947 */ /* 0x022fea0003800000 */
.L_x_86:
        /* <DEDUP_REMOVED lines=32> */
[----:B------:R-:W5:Y:S02]  /*2ae0*/  SYNCS.PHASECHK.TRANS64.TRYWAIT P0, [R8+URZ+0x31828], R11 ;  /* 0x0318280b080075a7 */ /* 0x000f6400080011ff */
[----:B-1---5:R-:W-:Y:S05]  /*2af0*/  @!P0 BRA `(.L_x_34) ;  /* 0x0000002c00208947 */ /* 0x022fea0003800000 */
.L_x_87:
        /* <DEDUP_REMOVED lines=19> */
.L_x_88:
        /* <DEDUP_REMOVED lines=19> */
.L_x_89:
        /* <DEDUP_REMOVED lines=19> */
.L_x_90:
        /* <DEDUP_REMOVED lines=32> */
[----:B------:R-:W5:Y:S02]  /*3090*/  SYNCS.PHASECHK.TRANS64.TRYWAIT P0, [R8+URZ+0x31828], RZ ;  /* 0x031828ff080075a7 */ /* 0x000f6400080011ff */
[----:B-1---5:R-:W-:Y:S05]  /*30a0*/  @!P0 BRA `(.L_x_38) ;  /* 0x00000028001c8947 */ /* 0x022fea0003800000 */
.L_x_91:
        /* <DEDUP_REMOVED lines=19> */
.L_x_92:
        /* <DEDUP_REMOVED lines=19> */
.L_x_93:
        /* <DEDUP_REMOVED lines=10> */
[----:B------:R-:W-:Y:S02]  /*33b0*/  R2UR UR12, R38 ;  /* 0x00000000260c72ca */ /* 0x000fe400000e0000 */
[----:B------:R-:W-:Y:S02]  /*33c0*/  R2UR UR13, R39 ;  /* 0x00000000270d72ca */ /* 0x000fe400000e0000 */
[----:B------:R-:W-:Y:S02]  /*33d0*/  R2UR UR4, R3 ;  /* 0x00000000030472ca */ /* 0x000fe400000e0000 */
[----:B------:R-:W-:Y:S01]  /*33e0*/  R2UR UR7, R32 ;  /* 0x00000000200772ca */ /* 0x000fe200000e0000 */
[----:B------:R-:W-:Y:S01]  /*33f0*/  UMOV UR5, UR9 ;  /* 0x0000000900057c82 */ /* 0x000fe20008000000 */
[----:B------:R-:W-:Y:S03]  /*3400*/  ISETP.NE.AND P0, PT, R10, 0x1, PT ;  /* 0x000000010a00780c */ /* 0x000fe60003f05270 */
[----:B------:R1:W-:Y:S08]  /*3410*/  UTMALDG.2D [UR8], [UR16], desc[UR14] ;  /* 0x00000e08100075b4 */ /* 0x0003f00008009000 */
[----:B------:R1:W-:Y:S01]  /*3420*/  UTMALDG.2D [UR4], [UR12], desc[UR14] ;  /* 0x00000e040c0075b4 */ /* 0x0003e20008009000 */
[----:B------:R1:W-:Y:S02]  /*3430*/  SYNCS.ARRIVE.TRANS64 RZ, [R8+URZ+0x31818], R27 ;  /* 0x0318181b08ff79a7 */ /* 0x0003e400080000ff */
[----:B-1----:R-:W-:Y:S05]  /*3440*/  @!P0 EXIT ;  /* 0x000000000000894d */ /* 0x002fea0003800000 */
[----:B------:R-:W-:Y:S02]  /*3450*/  IADD3 R12, PT, PT, R12, 0x96, RZ ;  /* 0x000000960c0c7810 */ /* 0x000fe40007ffe0ff */
[----:B------:R-:W-:Y:S01]  /*3460*/  IADD3 R13, PT, PT, R13, 0x96, RZ ;  /* 0x000000960d0d7810 */ /* 0x000fe20007ffe0ff */
[----:B------:R-:W-:Y:S06]  /*3470*/  BRA `(.L_x_41) ;  /* 0xffffffe400687947 */ /* 0x000fec000383ffff */
.L_x_13:
[----:B------:R-:W-:-:S04]  /*3480*/  LOP3.LUT R3, R21, 0xfffffffc, RZ, 0xc0, !PT ;  /* 0xfffffffc15037812 */ /* 0x000fc800078ec0ff */
[----:B------:R-:W-:-:S13]  /*3490*/  ISETP.NE.AND P0, PT, R3, 0x4, PT ;  /* 0x000000040300780c */ /* 0x000fda0003f05270 */
[----:B-1----:R-:W-:Y:S05]  /*34a0*/  @P0 EXIT ;  /* 0x000000000000094d */ /* 0x002fea0003800000 */
[----:B------:R-:W1:Y:S01]  /*34b0*/  S2R R3, SR_CgaCtaId ;  /* 0x0000000000037919 */ /* 0x000e620000008800 */
[----:B------:R-:W-:-:S04]  /*34c0*/  MOV R6, 0x400 ;  /* 0x0000040000067802 */ /* 0x000fc80000000f00 */
[----:B-1----:R-:W-:-:S05]  /*34d0*/  LEA R3, R3, R6, 0x18 ;  /* 0x0000000603037211 */ /* 0x002fca00078ec0ff */
[----:B------:R-:W1:Y:S02]  /*34e0*/  LDS R5, [R3+0x31880] ;  /* 0x0318800003057984 */ /* 0x000e640000000800 */
[----:B-1----:R-:W-:-:S13]  /*34f0*/  ISETP.NE.AND P0, PT, R5, RZ, PT ;  /* 0x000000ff0500720c */ /* 0x002fda0003f05270 */
[----:B------:R-:W-:Y:S05]  /*3500*/  @!P0 BRA `(.L_x_42) ;  /* 0x0000000000048947 */ /* 0x000fea0003800000 */
[----:B------:R-:W-:Y:S05]  /*3510*/  BPT.TRAP 0x1 ;  /* 0x000000040000795c */ /* 0x000fea0000300000 */
.L_x_42:
[----:B------:R-:W1:Y:S01]  /*3520*/  S2UR UR4, SR_CTAID.X ;  /* 0x00000000000479c3 */ /* 0x000e620000002500 */
[----:B------:R-:W-:Y:S02]  /*3530*/  IADD3 R21, PT, PT, R21, -0x4, RZ ;  /* 0xfffffffc15157810 */ /* 0x000fe40007ffe0ff */
[----:B-1----:R-:W-:-:S13]  /*3540*/  ISETP.LE.U32.AND P0, PT, R0, UR4, PT ;  /* 0x0000000400007c0c */ /* 0x002fda000bf03070 */
[----:B------:R-:W-:Y:S05]  /*3550*/  @P0 BRA `(.L_x_43) ;  /* 0x0000001800b80947 */ /* 0x000fea0003800000 */
[----:B------:R-:W-:Y:S01]  /*3560*/  IMAD.U32 R32, RZ, RZ, UR4 ;  /* 0x00000004ff207e24 */ /* 0x000fe2000f8e00ff */
[----:B------:R-:W-:Y:S01]  /*3570*/  MOV R22, 0xffffffff ;  /* 0xffffffff00167802 */ /* 0x000fe20000000f00 */
[----:B------:R-:W-:Y:S02]  /*3580*/  IMAD.SHL.U32 R4, R4, 0x4, RZ ;  /* 0x0000000404047824 */ /* 0x000fe400078e00ff */
[----:B------:R-:W-:Y:S01]  /*3590*/  IMAD.SHL.U32 R31, R21, 0x800, RZ ;  /* 0x00000800151f7824 */ /* 0x000fe200078e00ff */
[----:B------:R-:W-:Y:S01]  /*35a0*/  LOP3.LUT R23, RZ, R32, RZ, 0x33, !PT ;  /* 0x00000020ff177212 */ /* 0x000fe200078e33ff */
[C---:B------:R-:W-:Y:S01]  /*35b0*/  VIADD R28, R4.reuse, 0x1 ;  /* 0x00000001041c7836 */ /* 0x040fe20000000000 */
[----:B------:R-:W-:Y:S01]  /*35c0*/  SHF.R.U32.HI R30, RZ, 0x3, R4 ;  /* 0x00000003ff1e7819 */ /* 0x000fe20000011604 */
[----:B------:R-:W-:Y:S01]  /*35d0*/  IMAD.MOV.U32 R24, RZ, RZ, RZ ;  /* 0x000000ffff187224 */ /* 0x000fe200078e00ff */
[----:B------:R-:W-:Y:S01]  /*35e0*/  IADD3 R26, PT, PT, R4, 0x3, RZ ;  /* 0x00000003041a7810 */ /* 0x000fe20007ffe0ff */
[----:B------:R-:W-:Y:S01]  /*35f0*/  IMAD.IADD R23, R0, 0x1, R23 ;  /* 0x0000000100177824 */ /* 0x000fe200078e0217 */
[----:B------:R-:W-:Y:S01]  /*3600*/  LOP3.LUT R5, R30, 0x3, RZ, 0xc0, !PT ;  /* 0x000000031e057812 */ /* 0x000fe200078ec0ff */
[----:B------:R-:W-:Y:S01]  /*3610*/  VIADD R0, R4, 0x2 ;  /* 0x0000000204007836 */ /* 0x000fe20000000000 */
[----:B------:R-:W-:Y:S01]  /*3620*/  PRMT R25, R32, 0x7610, R25 ;  /* 0x0000761020197816 */ /* 0x000fe20000000019 */
[----:B------:R-:W-:Y:S01]  /*3630*/  IMAD.HI.U32 R23, R23, 0x1b4e81b5, RZ ;  /* 0x1b4e81b517177827 */ /* 0x000fe200078e00ff */
[----:B------:R-:W-:-:S02]  /*3640*/  LOP3.LUT R28, R5, 0x5, R28, 0x78, !PT ;  /* 0x00000005051c7812 */ /* 0x000fc400078e781c */
[C---:B------:R-:W-:Y:S02]  /*3650*/  LOP3.LUT R27, R5.reuse, 0x6, R0, 0x78, !PT ;  /* 0x00000006051b7812 */ /* 0x040fe400078e7800 */
[----:B------:R-:W-:Y:S02]  /*3660*/  SHF.R.U32.HI R23, RZ, 0x4, R23 ;  /* 0x00000004ff177819 */ /* 0x000fe40000011617 */
[C---:B------:R-:W-:Y:S02]  /*3670*/  LOP3.LUT R29, R5.reuse, 0x4, R4, 0xf8, !PT ;  /* 0x00000004051d7812 */ /* 0x040fe400078ef804 */
[----:B------:R-:W-:Y:S01]  /*3680*/  LOP3.LUT R26, R5, 0x7, R26, 0x78, !PT ;  /* 0x00000007051a7812 */ /* 0x000fe200078e781a */
[----:B------:R-:W-:-:S07]  /*3690*/  IMAD.MOV R23, RZ, RZ, -R23 ;  /* 0x000000ffff177224 */ /* 0x000fce00078e0a17 */
.L_x_66:
[----:B------:R-:W-:Y:S01]  /*36a0*/  VIADD R22, R22, 0x1 ;  /* 0x0000000116167836 */ /* 0x000fe20000000000 */
[----:B------:R-:W-:Y:S05]  /*36b0*/  YIELD ;  /* 0x0000000000007946 */ /* 0x000fea0003800000 */
[----:B--2---:R-:W-:Y:S01]  /*36c0*/  IMAD.SHL.U32 R20, R22, 0x8, RZ ;  /* 0x0000000816147824 */ /* 0x004fe200078e00ff */
[----:B------:R-:W-:Y:S01]  /*36d0*/  SHF.R.U32.HI R5, RZ, 0x1, R22 ;  /* 0x00000001ff057819 */ /* 0x000fe20000011616 */
[----:B------:R-:W-:Y:S01]  /*36e0*/  VIADD R23, R23, 0x1 ;  /* 0x0000000117177836 */ /* 0x000fe20000000000 */
[----:B------:R-:W-:Y:S02]  /*36f0*/  SHF.R.U32.HI R35, RZ, 0x5, R32 ;  /* 0x00000005ff237819 */ /* 0x000fe40000011620 */
[----:B------:R-:W-:-:S02]  /*3700*/  LOP3.LUT R20, R20, 0x8, RZ, 0xc0, !PT ;  /* 0x0000000814147812 */ /* 0x000fc400078ec0ff */
[----:B------:R-:W-:Y:S02]  /*3710*/  LOP3.LUT R5, R5, 0x1, RZ, 0xc0, !PT ;  /* 0x0000000105057812 */ /* 0x000fe400078ec0ff */
[----:B------:R-:W-:Y:S01]  /*3720*/  ISETP.NE.AND P1, PT, R21, RZ, PT ;  /* 0x000000ff1500720c */ /* 0x000fe20003f25270 */
[----:B------:R-:W-:Y:S01]  /*3730*/  IMAD.IADD R20, R3, 0x1, R20 ;  /* 0x0000000103147824 */ /* 0x000fe200078e0214 */
[----:B------:R-:W-:Y:S01]  /*3740*/  ISETP.NE.AND P0, PT, R23, 0x1, PT ;  /* 0x000000011700780c */ /* 0x000fe20003f05270 */
[----:B------:R-:W-:Y:S01]  /*3750*/  IMAD.U32 R5, R5, -0x80000000, RZ ;  /* 0x8000000005057824 */ /* 0x000fe200078e00ff */
[----:B------:R-:W-:-:S03]  /*3760*/  LOP3.LUT R35, R35, 0x7fffff0, RZ, 0xc0, !PT ;  /* 0x07fffff023237812 */ /* 0x000fc600078ec0ff */
[----:B------:R-:W1:Y:S02]  /*3770*/  SYNCS.PHASECHK.TRANS64.TRYWAIT P2, [R20+URZ+0x31860], R5 ;  /* 0x03186005140075a7 */ /* 0x000e6400080411ff */
[----:B-1----:R-:W-:Y:S06]  /*3780*/  @!P2 BRA `(.L_x_44) ;  /* 0x0000002000a0a947 */ /* 0x002fec0003800000 */
.L_x_95:
[----:B------:R-:W-:Y:S01]  /*3790*/  NOP ;  /* 0x0000000000007918 */ /* 0x000fe20000000000 */
[----:B------:R-:W-:Y:S02]  /*37a0*/  LOP3.LUT R34, R25, 0x1ff, RZ, 0xc0, !PT ;  /* 0x000001ff19227812 */ /* 0x000fe400078ec0ff */
[----:B------:R-:W-:Y:S02]  /*37b0*/  LOP3.LUT R6, R22, 0x1, RZ, 0xc0, !PT ;  /* 0x0000000116067812 */ /* 0x000fe400078ec0ff */
[----:B------:R-:W-:Y:S01]  /*37c0*/  VIADDMNMX.U32 R39, R2, -R35, 0x10, PT ;  /* 0x0000001002277446 */ /* 0x000fe20003800823 */
[----:B------:R-:W-:Y:S05]  /*37d0*/  @P1 BRA `(.L_x_45) ;  /* 0x0000000000041947 */ /* 0x000fea0003800000 */
[----:B------:R-:W-:-:S04]  /*37e0*/  DEPBAR.LE SB0, 0x1 ;  /* 0x000080400000791a */ /* 0x000fc80000000000 */
.L_x_45:
[----:B------:R-:W-:Y:S02]  /*37f0*/  MOV R4, 0x3810 ;  /* 0x0000381000047802 */ /* 0x000fe40000000f00 */
[----:B-1----:R-:W-:Y:S05]  /*3800*/  CALL.REL.NOINC `($__internal_3_$__cuda_sm20_div_u16) ;  /* 0x0000002000bc7944 */ /* 0x002fea0003c00000 */
[----:B------:R-:W-:Y:S05]  /*3810*/  WARPSYNC.ALL ;  /* 0x0000000000007948 */ /* 0x000fea0003800000 */
[----:B------:R-:W-:Y:S01]  /*3820*/  NOP ;  /* 0x0000000000007918 */ /* 0x000fe20000000000 */
[----:B------:R-:W-:Y:S02]  /*3830*/  ISETP.NE.AND P1, PT, R21, RZ, PT ;  /* 0x000000ff1500720c */ /* 0x000fe40003f25270 */
[----:B------:R-:W-:Y:S01]  /*3840*/  R2UR UR7, R6 ;  /* 0x00000000060772ca */ /* 0x000fe200000e0000 */
[----:B------:R-:W-:Y:S01]  /*3850*/  BAR.SYNC.DEFER_BLOCKING 0x8, 0x80 ;  /* 0x0202000000007b1d */ /* 0x000fe20000010000 */
[----:B------:R-:W-:Y:S01]  /*3860*/  IMAD R33, R24, 0x2000, R31 ;  /* 0x0000200018217824 */ /* 0x000fe200078e021f */
[----:B------:R-:W-:-:S02]  /*3870*/  PRMT R40, R0, 0x9910, RZ ;  /* 0x0000991000287816 */ /* 0x000fc400000000ff */
[----:B------:R-:W-:Y:S01]  /*3880*/  LOP3.LUT R0, R0, 0xffff, RZ, 0xc0, !PT ;  /* 0x0000ffff00007812 */ /* 0x000fe200078ec0ff */
[----:B------:R-:W-:-:S04]  /*3890*/  IMAD R33, R30, 0x80, R33 ;  /* 0x000000801e217824 */ /* 0x000fc800078e0221 */
[--C-:B------:R-:W-:Y:S02]  /*38a0*/  IMAD R36, R29, 0x10, R33.reuse ;  /* 0x000000101d247824 */ /* 0x100fe400078e0221 */
[----:B------:R-:W-:Y:S01]  /*38b0*/  IMAD R42, R28, 0x10, R33 ;  /* 0x000000101c2a7824 */ /* 0x000fe200078e0221 */
[----:B------:R-:W-:Y:S01]  /*38c0*/  UIMAD UR7, UR7, 0xe0, URZ ;  /* 0x000000e0070778a4 */ /* 0x000fe2000f8e02ff */
[----:B------:R-:W-:Y:S02]  /*38d0*/  IMAD R0, R0, 0xe0, RZ ;  /* 0x000000e000007824 */ /* 0x000fe400078e02ff */
[----:B------:R-:W-:-:S06]  /*38e0*/  IMAD.IADD R42, R3, 0x1, R42 ;  /* 0x00000001032a7824 */ /* 0x000fcc00078e022a */
[----:B------:R-:W1:Y:S01]  /*38f0*/  LDTM.x8 R12, tmem[UR7] ;  /* 0x00000007000c79ee */ /* 0x000e6200081c0000 */
[----:B------:R-:W-:Y:S01]  /*3900*/  NOP ;  /* 0x0000000000007918 */ /* 0x000fe20000000000 */
[----:B-1----:R-:W1:Y:S01]  /*3910*/  LDTM.x8 R4, tmem[UR7+0x8] ;  /* 0x00000807000479ee */ /* 0x002e6200081c0000 */
[----:B------:R-:W-:Y:S02]  /*3920*/  F2FP.BF16.F32.PACK_AB R12, R13, R12 ;  /* 0x0000000c0d0c723e */ /* 0x000fe400000010ff */
[----:B------:R-:W-:Y:S02]  /*3930*/  F2FP.BF16.F32.PACK_AB R13, R15, R14 ;  /* 0x0000000e0f0d723e */ /* 0x000fe400000010ff */
[----:B------:R-:W-:Y:S01]  /*3940*/  F2FP.BF16.F32.PACK_AB R14, R17, R16 ;  /* 0x00000010110e723e */ /* 0x000fe200000010ff */
[----:B------:R-:W-:Y:S01]  /*3950*/  IMAD.IADD R16, R3, 0x1, R36 ;  /* 0x0000000103107824 */ /* 0x000fe200078e0224 */
[----:B------:R-:W-:Y:S02]  /*3960*/  F2FP.BF16.F32.PACK_AB R15, R19, R18 ;  /* 0x00000012130f723e */ /* 0x000fe400000010ff */
[----:B-1----:R-:W-:-:S02]  /*3970*/  F2FP.BF16.F32.PACK_AB R36, R5, R4 ;  /* 0x000000040524723e */ /* 0x002fc400000010ff */
[----:B------:R-:W-:Y:S01]  /*3980*/  PRMT R5, R39, 0x9910, RZ ;  /* 0x0000991027057816 */ /* 0x000fe200000000ff */
[----:B------:R1:W-:Y:S01]  /*3990*/  STS.128 [R16], R12 ;  /* 0x0000000c10007388 */ /* 0x0003e20000000c00 */
[----:B------:R-:W-:Y:S01]  /*39a0*/  NOP ;  /* 0x0000000000007918 */ /* 0x000fe20000000000 */
[----:B------:R-:W-:Y:S02]  /*39b0*/  F2FP.BF16.F32.PACK_AB R37, R7, R6 ;  /* 0x000000060725723e */ /* 0x000fe400000010ff */
[----:B------:R-:W-:Y:S01]  /*39c0*/  F2FP.BF16.F32.PACK_AB R38, R9, R8 ;  /* 0x000000080926723e */ /* 0x000fe200000010ff */
[----:B------:R-:W-:Y:S01]  /*39d0*/  IMAD R40, R40, R5, RZ ;  /* 0x0000000528287224 */ /* 0x000fe200078e02ff */
[----:B------:R-:W-:-:S03]  /*39e0*/  F2FP.BF16.F32.PACK_AB R39, R11, R10 ;  /* 0x0000000a0b27723e */ /* 0x000fc600000010ff */
[----:B------:R-:W-:Y:S02]  /*39f0*/  IMAD.MOV R40, RZ, RZ, -R40 ;  /* 0x000000ffff287224 */ /* 0x000fe400078e0a28 */
[----:B------:R2:W-:Y:S03]  /*3a00*/  STS.128 [R42], R36 ;  /* 0x000000242a007388 */ /* 0x0005e60000000c00 */
[----:B------:R-:W-:-:S05]  /*3a10*/  PRMT R41, R40, 0x7710, RZ ;  /* 0x0000771028297816 */ /* 0x000fca00000000ff */
[----:B------:R-:W-:-:S05]  /*3a20*/  IMAD.IADD R34, R34, 0x1, R41 ;  /* 0x0000000122227824 */ /* 0x000fca00078e0229 */
[----:B------:R-:W-:-:S05]  /*3a30*/  LOP3.LUT R34, R34, 0xffff, RZ, 0xc0, !PT ;  /* 0x0000ffff22227812 */ /* 0x000fca00078ec0ff */
[----:B------:R-:W-:Y:S01]  /*3a40*/  IMAD.IADD R35, R35, 0x1, R34 ;  /* 0x0000000123237824 */ /* 0x000fe200078e0222 */
[----:B-1----:R-:W1:Y:S01]  /*3a50*/  LDTM.x8 R12, tmem[UR7+0x10] ;  /* 0x00001007000c79ee */ /* 0x002e6200081c0000 */
[----:B------:R-:W-:Y:S01]  /*3a60*/  NOP ;  /* 0x0000000000007918 */ /* 0x000fe20000000000 */
[----:B-1----:R-:W1:Y:S01]  /*3a70*/  LDTM.x8 R4, tmem[UR7+0x18] ;  /* 0x00001807000479ee */ /* 0x002e6200081c0000 */
[----:B------:R-:W-:Y:S02]  /*3a80*/  F2FP.BF16.F32.PACK_AB R12, R13, R12 ;  /* 0x0000000c0d0c723e */ /* 0x000fe400000010ff */
[----:B------:R-:W-:Y:S02]  /*3a90*/  F2FP.BF16.F32.PACK_AB R13, R15, R14 ;  /* 0x0000000e0f0d723e */ /* 0x000fe400000010ff */
[----:B------:R-:W-:Y:S01]  /*3aa0*/  F2FP.BF16.F32.PACK_AB R14, R17, R16 ;  /* 0x00000010110e723e */ /* 0x000fe200000010ff */
[--C-:B------:R-:W-:Y:S01]  /*3ab0*/  IMAD R16, R27, 0x10, R33.reuse ;  /* 0x000000101b107824 */ /* 0x100fe200078e0221 */
[----:B------:R-:W-:Y:S01]  /*3ac0*/  F2FP.BF16.F32.PACK_AB R15, R19, R18 ;  /* 0x00000012130f723e */ /* 0x000fe200000010ff */
[----:B------:R-:W-:Y:S01]  /*3ad0*/  IMAD R18, R26, 0x10, R33 ;  /* 0x000000101a127824 */ /* 0x000fe200078e0221 */
[----:B-1----:R-:W-:Y:S01]  /*3ae0*/  F2FP.BF16.F32.PACK_AB R4, R5, R4 ;  /* 0x000000040504723e */ /* 0x002fe200000010ff */
[----:B------:R-:W-:Y:S01]  /*3af0*/  IMAD.IADD R16, R3, 0x1, R16 ;  /* 0x0000000103107824 */ /* 0x000fe200078e0210 */
[----:B------:R-:W-:Y:S01]  /*3b00*/  F2FP.BF16.F32.PACK_AB R5, R7, R6 ;  /* 0x000000060705723e */ /* 0x000fe200000010ff */
[----:B------:R-:W-:Y:S01]  /*3b10*/  IMAD.IADD R18, R3, 0x1, R18 ;  /* 0x0000000103127824 */ /* 0x000fe200078e0212 */
[----:B------:R-:W-:Y:S01]  /*3b20*/  F2FP.BF16.F32.PACK_AB R6, R9, R8 ;  /* 0x000000080906723e */ /* 0x000fe200000010ff */
[----:B------:R-:W-:Y:S01]  /*3b30*/  IMAD.SHL.U32 R33, R35, 0x80, RZ ;  /* 0x0000008023217824 */ /* 0x000fe200078e00ff */
[----:B------:R-:W-:Y:S01]  /*3b40*/  F2FP.BF16.F32.PACK_AB R7, R11, R10 ;  /* 0x0000000a0b07723e */ /* 0x000fe200000010ff */
[----:B------:R2:W-:Y:S01]  /*3b50*/  STS.128 [R16], R12 ;  /* 0x0000000c10007388 */ /* 0x0005e20000000c00 */
[----:B------:R-:W-:-:S03]  /*3b60*/  NOP ;  /* 0x0000000000007918 */ /* 0x000fc60000000000 */
[----:B------:R2:W-:Y:S01]  /*3b70*/  STS.128 [R18], R4 ;  /* 0x0000000412007388 */ /* 0x0005e20000000c00 */
[----:B------:R1:W-:Y:S06]  /*3b80*/  MEMBAR.ALL.CTA ;  /* 0x0000000000007992 */ /* 0x0003ec0000008000 */
[----:B-1----:R-:W1:Y:S02]  /*3b90*/  FENCE.VIEW.ASYNC.S ;  /* 0x00000000000073c6 */ /* 0x002e640000000000 */
[----:B-1----:R-:W-:Y:S06]  /*3ba0*/  BAR.SYNC.DEFER_BLOCKING 0x8, 0x80 ;  /* 0x0202000000007b1d */ /* 0x002fec0000010000 */
[----:B------:R-:W-:Y:S05]  /*3bb0*/  @P1 BRA `(.L_x_46) ;  /* 0x0000000000381947 */ /* 0x000fea0003800000 */
[----:B------:R-:W-:Y:S01]  /*3bc0*/  ELECT P2, URZ, PT ;  /* 0x0000000000ff782f */ /* 0x000fe20003840000 */
[----:B------:R-:W-:-:S12]  /*3bd0*/  BSSY.RECONVERGENT B0, `(.L_x_46) ;  /* 0x000000c000007945 */ /* 0x000fd80003800200 */
[----:B------:R-:W-:Y:S05]  /*3be0*/  @!P2 BRA `(.L_x_47) ;  /* 0x000000000028a947 */ /* 0x000fea0003800000 */
[----:B------:R-:W1:Y:S01]  /*3bf0*/  LDCU.64 UR8, c[0x0][0x348] ;  /* 0x00006900ff0877ac */ /* 0x000e620008000a00 */
[----:B------:R-:W-:Y:S02]  /*3c00*/  R2UR UR10, R24 ;  /* 0x00000000180a72ca */ /* 0x000fe400000e0000 */
[----:B------:R-:W-:Y:S02]  /*3c10*/  R2UR UR4, R3 ;  /* 0x00000000030472ca */ /* 0x000fe400000e0000 */
[----:B------:R-:W-:Y:S02]  /*3c20*/  R2UR UR5, R0 ;  /* 0x00000000000572ca */ /* 0x000fe400000e0000 */
[----:B------:R-:W-:-:S09]  /*3c30*/  R2UR UR6, R33 ;  /* 0x00000000210672ca */ /* 0x000fd200000e0000 */
[----:B------:R-:W-:Y:S02]  /*3c40*/  ULEA UR4, UR10, UR4, 0xd ;  /* 0x000000040a047291 */ /* 0x000fe4000f8e68ff */
[----:B-1----:R-:W-:-:S04]  /*3c50*/  UIADD3 UR8, UP0, UPT, UR8, 0x240, URZ ;  /* 0x0000024008087890 */ /* 0x002fc8000ff1e0ff */
[----:B------:R-:W-:-:S09]  /*3c60*/  UIADD3.X UR9, UPT, UPT, URZ, UR9, URZ, UP0, !UPT ;  /* 0x00000009ff097290 */ /* 0x000fd200087fe4ff */
[----:B------:R1:W-:Y:S02]  /*3c70*/  UTMASTG.2D [UR4], [UR8] ;  /* 0x00000004080073b5 */ /* 0x0003e40008008000 */
[----:B-1----:R0:W-:Y:S02]  /*3c80*/  UTMACMDFLUSH ;  /* 0x00000000000079b7 */ /* 0x0021e40000000000 */
.L_x_47:
[----:B------:R-:W-:Y:S05]  /*3c90*/  BSYNC.RECONVERGENT B0 ;  /* 0x0000000000007941 */ /* 0x000fea0003800200 */
.L_x_46:
[----:B------:R-:W-:Y:S05]  /*3ca0*/  @P1 BRA `(.L_x_48) ;  /* 0x0000000000041947 */ /* 0x000fea0003800000 */
[----:B------:R-:W-:-:S04]  /*3cb0*/  DEPBAR.LE SB0, 0x1 ;  /* 0x000080400000791a */ /* 0x000fc80000000000 */
.L_x_48:
[----:B------:R-:W-:Y:S01]  /*3cc0*/  BAR.SYNC.DEFER_BLOCKING 0x8, 0x80 ;  /* 0x0202000000007b1d */ /* 0x000fe20000010000 */
[----:B------:R-:W-:-:S04]  /*3cd0*/  LOP3.LUT R48, R24, 0x1, RZ, 0xc0, !PT ;  /* 0x0000000118307812 */ /* 0x000fc800078ec0ff */
[----:B------:R-:W-:Y:S01]  /*3ce0*/  LOP3.LUT R24, R48, 0x1, RZ, 0x3c, !PT ;  /* 0x0000000130187812 */ /* 0x000fe200078e3cff */
[----:B--2---:R-:W1:Y:S04]  /*3cf0*/  LDTM.x8 R12, tmem[UR7+0x20] ;  /* 0x00002007000c79ee */ /* 0x004e6800081c0000 */
[C---:B------:R-:W-:Y:S02]  /*3d00*/  IMAD R35, R24.reuse, 0x2000, R31 ;  /* 0x0000200018237824 */ /* 0x040fe400078e021f */
[----:B------:R-:W-:Y:S02]  /*3d10*/  IMAD R50, R24, 0x2000, R3 ;  /* 0x0000200018327824 */ /* 0x000fe400078e0203 */
[----:B------:R-:W-:Y:S01]  /*3d20*/  IMAD R34, R30, 0x80, R35 ;  /* 0x000000801e227824 */ /* 0x000fe200078e0223 */
[----:B------:R-:W-:Y:S01]  /*3d30*/  NOP ;  /* 0x0000000000007918 */ /* 0x000fe20000000000 */
[----:B-1----:R-:W1:Y:S01]  /*3d40*/  LDTM.x8 R4, tmem[UR7+0x28] ;  /* 0x00002807000479ee */ /* 0x002e6200081c0000 */
[----:B------:R-:W-:Y:S01]  /*3d50*/  F2FP.BF16.F32.PACK_AB R44, R13, R12 ;  /* 0x0000000c0d2c723e */ /* 0x000fe200000010ff */
[----:B------:R-:W-:Y:S01]  /*3d60*/  IMAD R12, R29, 0x10, R34 ;  /* 0x000000101d0c7824 */ /* 0x000fe200078e0222 */
[----:B------:R-:W-:-:S02]  /*3d70*/  F2FP.BF16.F32.PACK_AB R45, R15, R14 ;  /* 0x0000000e0f2d723e */ /* 0x000fc400000010ff */
[----:B------:R-:W-:Y:S01]  /*3d80*/  F2FP.BF16.F32.PACK_AB R46, R17, R16 ;  /* 0x00000010112e723e */ /* 0x000fe200000010ff */
[----:B------:R-:W-:Y:S01]  /*3d90*/  IMAD.IADD R37, R3, 0x1, R12 ;  /* 0x0000000103257824 */ /* 0x000fe200078e020c */
[----:B------:R-:W-:-:S05]  /*3da0*/  F2FP.BF16.F32.PACK_AB R47, R19, R18 ;  /* 0x00000012132f723e */ /* 0x000fca00000010ff */
[----:B------:R2:W-:Y:S01]  /*3db0*/  STS.128 [R37], R44 ;  /* 0x0000002c25007388 */ /* 0x0005e20000000c00 */
[----:B------:R-:W-:Y:S01]  /*3dc0*/  NOP ;  /* 0x0000000000007918 */ /* 0x000fe20000000000 */
[----:B-1----:R-:W1:Y:S01]  /*3dd0*/  LDTM.x8 R12, tmem[UR7+0x30] ;  /* 0x00003007000c79ee */ /* 0x002e6200081c0000 */
[----:B------:R-:W-:Y:S01]  /*3de0*/  F2FP.BF16.F32.PACK_AB R40, R5, R4 ;  /* 0x000000040528723e */ /* 0x000fe200000010ff */
[----:B------:R-:W-:Y:S01]  /*3df0*/  IMAD R4, R28, 0x10, R34 ;  /* 0x000000101c047824 */ /* 0x000fe200078e0222 */
[----:B------:R-:W-:Y:S02]  /*3e00*/  F2FP.BF16.F32.PACK_AB R41, R7, R6 ;  /* 0x000000060729723e */ /* 0x000fe400000010ff */
[----:B------:R-:W-:Y:S01]  /*3e10*/  F2FP.BF16.F32.PACK_AB R42, R9, R8 ;  /* 0x00000008092a723e */ /* 0x000fe200000010ff */
[----:B------:R-:W-:Y:S01]  /*3e20*/  IMAD.IADD R35, R3, 0x1, R4 ;  /* 0x0000000103237824 */ /* 0x000fe200078e0204 */
[----:B------:R-:W-:-:S05]  /*3e30*/  F2FP.BF16.F32.PACK_AB R43, R11, R10 ;  /* 0x0000000a0b2b723e */ /* 0x000fca00000010ff */
[----:B------:R2:W-:Y:S01]  /*3e40*/  STS.128 [R35], R40 ;  /* 0x0000002823007388 */ /* 0x0005e20000000c00 */
[----:B------:R-:W-:Y:S01]  /*3e50*/  NOP ;  /* 0x0000000000007918 */ /* 0x000fe20000000000 */
[----:B-1----:R-:W1:Y:S01]  /*3e60*/  LDTM.x8 R4, tmem[UR7+0x38] ;  /* 0x00003807000479ee */ /* 0x002e6200081c0000 */
[----:B------:R-:W-:Y:S02]  /*3e70*/  F2FP.BF16.F32.PACK_AB R12, R13, R12 ;  /* 0x0000000c0d0c723e */ /* 0x000fe400000010ff */
[----:B------:R-:W-:Y:S02]  /*3e80*/  F2FP.BF16.F32.PACK_AB R13, R15, R14 ;  /* 0x0000000e0f0d723e */ /* 0x000fe400000010ff */
[----:B------:R-:W-:Y:S01]  /*3e90*/  F2FP.BF16.F32.PACK_AB R14, R17, R16 ;  /* 0x00000010110e723e */ /* 0x000fe200000010ff */
[--C-:B------:R-:W-:Y:S01]  /*3ea0*/  IMAD R16, R27, 0x10, R34.reuse ;  /* 0x000000101b107824 */ /* 0x100fe200078e0222 */
[----:B------:R-:W-:Y:S01]  /*3eb0*/  F2FP.BF16.F32.PACK_AB R15, R19, R18 ;  /* 0x00000012130f723e */ /* 0x000fe200000010ff */
[----:B------:R-:W-:-:S02]  /*3ec0*/  IMAD R34, R26, 0x10, R34 ;  /* 0x000000101a227824 */ /* 0x000fc400078e0222 */
[C---:B------:R-:W-:Y:S02]  /*3ed0*/  IMAD.IADD R39, R3.reuse, 0x1, R16 ;  /* 0x0000000103277824 */ /* 0x040fe400078e0210 */
[----:B------:R-:W-:-:S03]  /*3ee0*/  IMAD.IADD R51, R3, 0x1, R34 ;  /* 0x0000000103337824 */ /* 0x000fc600078e0222 */
[----:B------:R2:W-:Y:S01]  /*3ef0*/  STS.128 [R39], R12 ;  /* 0x0000000c27007388 */ /* 0x0005e20000000c00 */
[----:B------:R-:W-:Y:S01]  /*3f00*/  NOP ;  /* 0x0000000000007918 */ /* 0x000fe20000000000 */
[----:B-1----:R-:W-:Y:S02]  /*3f10*/  F2FP.BF16.F32.PACK_AB R4, R5, R4 ;  /* 0x000000040504723e */ /* 0x002fe400000010ff */
[----:B------:R-:W-:Y:S02]  /*3f20*/  F2FP.BF16.F32.PACK_AB R5, R7, R6 ;  /* 0x000000060705723e */ /* 0x000fe400000010ff */
[----:B------:R-:W-:Y:S02]  /*3f30*/  F2FP.BF16.F32.PACK_AB R6, R9, R8 ;  /* 0x000000080906723e */ /* 0x000fe400000010ff */
[----:B------:R-:W-:-:S05]  /*3f40*/  F2FP.BF16.F32.PACK_AB R7, R11, R10 ;  /* 0x0000000a0b07723e */ /* 0x000fca00000010ff */
        /* <DEDUP_REMOVED lines=11> */
[----:B------:R-:W-:-:S09]  /*4000*/  R2UR UR6, R33 ;  /* 0x00000000210672ca */ /* 0x000fd200000e0000 */
[----:B------:R-:W-:Y:S02]  /*4010*/  UIADD3 UR5, UPT, UPT, UR5, 0x20, URZ ;  /* 0x0000002005057890 */ /* 0x000fe4000fffe0ff */
[----:B-1----:R-:W-:-:S04]  /*4020*/  UIADD3 UR8, UP0, UPT, UR8, 0x240, URZ ;  /* 0x0000024008087890 */ /* 0x002fc8000ff1e0ff */
[----:B------:R-:W-:-:S09]  /*4030*/  UIADD3.X UR9, UPT, UPT, URZ, UR9, URZ, UP0, !UPT ;  /* 0x00000009ff097290 */ /* 0x000fd200087fe4ff */
[----:B------:R1:W-:Y:S02]  /*4040*/  UTMASTG.2D [UR4], [UR8] ;  /* 0x00000004080073b5 */ /* 0x0003e40008008000 */
[----:B-1----:R0:W-:Y:S02]  /*4050*/  UTMACMDFLUSH ;  /* 0x00000000000079b7 */ /* 0x0021e40000000000 */
.L_x_51:
[----:B------:R-:W-:Y:S05]  /*4060*/  BSYNC.RECONVERGENT B0 ;  /* 0x0000000000007941 */ /* 0x000fea0003800200 */
.L_x_50:
[----:B------:R-:W-:-:S04]  /*4070*/  DEPBAR.LE SB0, 0x1 ;  /* 0x000080400000791a */ /* 0x000fc80000000000 */
.L_x_49:
[----:B------:R-:W-:Y:S01]  /*4080*/  BAR.SYNC.DEFER_BLOCKING 0x8, 0x80 ;  /* 0x0202000000007b1d */ /* 0x000fe20000010000 */
[C---:B--2---:R-:W-:Y:S02]  /*4090*/  IMAD R41, R48.reuse, 0x2000, R31 ;  /* 0x0000200030297824 */ /* 0x044fe400078e021f */
[----:B------:R-:W-:Y:S02]  /*40a0*/  IMAD R48, R48, 0x2000, R3 ;  /* 0x0000200030307824 */ /* 0x000fe400078e0203 */
[----:B------:R-:W-:Y:S01]  /*40b0*/  IMAD R38, R30, 0x80, R41 ;  /* 0x000000801e267824 */ /* 0x000fe200078e0229 */
[----:B------:R-:W1:Y:S03]  /*40c0*/  LDTM.x8 R12, tmem[UR7+0x40] ;  /* 0x00004007000c79ee */ /* 0x000e6600081c0000 */
[--C-:B------:R-:W-:Y:S02]  /*40d0*/  IMAD R36, R29, 0x10, R38.reuse ;  /* 0x000000101d247824 */ /* 0x100fe400078e0226 */
[----:B------:R-:W-:-:S02]  /*40e0*/  IMAD R34, R28, 0x10, R38 ;  /* 0x000000101c227824 */ /* 0x000fc400078e0226 */
[C---:B------:R-:W-:Y:S02]  /*40f0*/  IMAD.IADD R36, R3.reuse, 0x1, R36 ;  /* 0x0000000103247824 */ /* 0x040fe400078e0224 */
[----:B------:R-:W-:Y:S01]  /*4100*/  IMAD.IADD R34, R3, 0x1, R34 ;  /* 0x0000000103227824 */ /* 0x000fe200078e0222 */
[----:B------:R-:W-:Y:S01]  /*4110*/  NOP ;  /* 0x0000000000007918 */ /* 0x000fe20000000000 */
[----:B-1----:R-:W1:Y:S01]  /*4120*/  LDTM.x8 R4, tmem[UR7+0x48] ;  /* 0x00004807000479ee */ /* 0x002e6200081c0000 */
[----:B------:R-:W-:Y:S02]  /*4130*/  F2FP.BF16.F32.PACK_AB R44, R13, R12 ;  /* 0x0000000c0d2c723e */ /* 0x000fe400000010ff */
[----:B------:R-:W-:Y:S02]  /*4140*/  F2FP.BF16.F32.PACK_AB R45, R15, R14 ;  /* 0x0000000e0f2d723e */ /* 0x000fe400000010ff */
[----:B------:R-:W-:Y:S02]  /*4150*/  F2FP.BF16.F32.PACK_AB R46, R17, R16 ;  /* 0x00000010112e723e */ /* 0x000fe400000010ff */
[----:B------:R-:W-:-:S05]  /*4160*/  F2FP.BF16.F32.PACK_AB R47, R19, R18 ;  /* 0x00000012132f723e */ /* 0x000fca00000010ff */
[----:B------:R2:W-:Y:S01]  /*4170*/  STS.128 [R36], R44 ;  /* 0x0000002c24007388 */ /* 0x0005e20000000c00 */
        /* <DEDUP_REMOVED lines=40> */
.L_x_54:
[----:B------:R-:W-:Y:S05]  /*4400*/  BSYNC.RECONVERGENT B0 ;  /* 0x0000000000007941 */ /* 0x000fea0003800200 */
.L_x_53:
[----:B------:R-:W-:-:S04]  /*4410*/  DEPBAR.LE SB0, 0x1 ;  /* 0x000080400000791a */ /* 0x000fc80000000000 */
.L_x_52:
[----:B------:R-:W-:Y:S06]  /*4420*/  BAR.SYNC.DEFER_BLOCKING 0x8, 0x80 ;  /* 0x0202000000007b1d */ /* 0x000fec0000010000 */
[----:B--2---:R-:W1:Y:S01]  /*4430*/  LDTM.x8 R12, tmem[UR7+0x60] ;  /* 0x00006007000c79ee */ /* 0x004e6200081c0000 */
[----:B------:R-:W-:Y:S01]  /*4440*/  NOP ;  /* 0x0000000000007918 */ /* 0x000fe20000000000 */
[----:B-1----:R-:W1:Y:S01]  /*4450*/  LDTM.x8 R4, tmem[UR7+0x68] ;  /* 0x00006807000479ee */ /* 0x002e6200081c0000 */
[----:B------:R-:W-:Y:S02]  /*4460*/  F2FP.BF16.F32.PACK_AB R44, R13, R12 ;  /* 0x0000000c0d2c723e */ /* 0x000fe400000010ff */
[----:B------:R-:W-:-:S02]  /*4470*/  F2FP.BF16.F32.PACK_AB R45, R15, R14 ;  /* 0x0000000e0f2d723e */ /* 0x000fc400000010ff */
        /* <DEDUP_REMOVED lines=39> */
.L_x_57:
[----:B------:R-:W-:Y:S05]  /*46f0*/  BSYNC.RECONVERGENT B0 ;  /* 0x0000000000007941 */ /* 0x000fea0003800200 */
.L_x_56:
[----:B------:R-:W-:-:S04]  /*4700*/  DEPBAR.LE SB0, 0x1 ;  /* 0x000080400000791a */ /* 0x000fc80000000000 */
.L_x_55:
        /* <DEDUP_REMOVED lines=45> */
.L_x_60:
[----:B------:R-:W-:Y:S05]  /*49e0*/  BSYNC.RECONVERGENT B0 ;  /* 0x0000000000007941 */ /* 0x000fea0003800200 */
.L_x_59:
[----:B------:R-:W-:-:S04]  /*49f0*/  DEPBAR.LE SB0, 0x1 ;  /* 0x000080400000791a */ /* 0x000fc80000000000 */
.L_x_58:
        /* <DEDUP_REMOVED lines=45> */
.L_x_63:
[----:B------:R-:W-:Y:S05]  /*4cd0*/  BSYNC.RECONVERGENT B0 ;  /* 0x0000000000007941 */ /* 0x000fea0003800200 */
.L_x_62:
[----:B------:R-:W-:-:S04]  /*4ce0*/  DEPBAR.LE SB0, 0x1 ;  /* 0x000080400000791a */ /* 0x000fc80000000000 */
.L_x_61:
[----:B------:R-:W-:Y:S01]  /*4cf0*/  BAR.SYNC.DEFER_BLOCKING 0x8, 0x80 ;  /* 0x0202000000007b1d */ /* 0x000fe20000010000 */
[----:B------:R-:W-:-:S05]  /*4d00*/  VIADD R20, R20, 0x31870 ;  /* 0x0003187014147836 */ /* 0x000fca0000000000 */
[----:B------:R-:W-:Y:S01]  /*4d10*/  PRMT R20, RZ, 0x654, R20 ;  /* 0x00000654ff147816 */ /* 0x000fe20000000014 */
[----:B--2---:R-:W1:Y:S01]  /*4d20*/  LDTM.x8 R12, tmem[UR7+0xc0] ;  /* 0x0000c007000c79ee */ /* 0x004e6200081c0000 */
        /* <DEDUP_REMOVED lines=27> */
[----:B------:R-:W-:Y:S01]  /*4ee0*/  NOP ;  /* 0x0000000000007918 */ /* 0x000fe20000000000 */
[----:B------:R2:W-:Y:S01]  /*4ef0*/  SYNCS.ARRIVE.TRANS64.RED.A1T0 RZ, [R20+URZ], RZ ;  /* 0x000000ff14ff79a7 */ /* 0x0005e200081004ff */
        /* <DEDUP_REMOVED lines=16> */
.L_x_65:
[----:B------:R-:W-:Y:S05]  /*5000*/  BSYNC.RECONVERGENT B0 ;  /* 0x0000000000007941 */ /* 0x000fea0003800200 */
.L_x_64:
[----:B------:R-:W-:Y:S02]  /*5010*/  IADD3 R25, PT, PT, R25, 0x96, RZ ;  /* 0x0000009619197810 */ /* 0x000fe40007ffe0ff */
[----:B------:R-:W-:Y:S01]  /*5020*/  IADD3 R32, PT, PT, R32, 0x96, RZ ;  /* 0x0000009620207810 */ /* 0x000fe20007ffe0ff */
[----:B------:R-:W-:Y:S06]  /*5030*/  @P0 BRA `(.L_x_66) ;  /* 0xffffffe400980947 */ /* 0x000fec000383ffff */
.L_x_43:
[----:B------:R-:W-:-:S13]  /*5040*/  ISETP.NE.AND P0, PT, R21, 0x3, PT ;  /* 0x000000031500780c */ /* 0x000fda0003f05270 */
[----:B------:R-:W-:Y:S05]  /*5050*/  @P0 EXIT ;  /* 0x000000000000094d */ /* 0x000fea0003800000 */
[----:B------:R-:W-:Y:S05]  /*5060*/  WARPSYNC.ALL ;  /* 0x0000000000007948 */ /* 0x000fea0003800000 */
[----:B------:R-:W-:Y:S01]  /*5070*/  NOP ;  /* 0x0000000000007918 */ /* 0x000fe20000000000 */
[----:B------:R-:W1:Y:S01]  /*5080*/  S2UR UR5, SR_CgaCtaId ;  /* 0x00000000000579c3 */ /* 0x000e620000008800 */
[----:B------:R-:W-:Y:S02]  /*5090*/  UMOV UR4, 0x50 ;  /* 0x0000005000047882 */ /* 0x000fe40000000000 */
[----:B-1----:R-:W-:-:S09]  /*50a0*/  ULEA UR5, UR5, UR4, 0x18 ;  /* 0x0000000405057291 */ /* 0x002fd2000f8ec0ff */
[----:B------:R-:W1:Y:S02]  /*50b0*/  LDS R2, [UR5] ;  /* 0x00000005ff027984 */ /* 0x000e640008000800 */
[----:B-1----:R-:W-:-:S04]  /*50c0*/  LOP3.LUT R0, R2, 0xffff, RZ, 0xc0, !PT ;  /* 0x0000ffff02007812 */ /* 0x002fc800078ec0ff */
[----:B------:R-:W-:-:S13]  /*50d0*/  ISETP.NE.AND P0, PT, R0, 0xffff, PT ;  /* 0x0000ffff0000780c */ /* 0x000fda0003f05270 */
[----:B------:R-:W-:Y:S05]  /*50e0*/  @P0 BRA `(.L_x_67) ;  /* 0x0000000000480947 */ /* 0x000fea0003800000 */
[----:B------:R-:W-:-:S04]  /*50f0*/  SHF.R.U32.HI R0, RZ, 0x10, R2 ;  /* 0x00000010ff007819 */ /* 0x000fc80000011602 */
[----:B------:R-:W-:-:S04]  /*5100*/  LOP3.LUT R0, R0, 0x1, RZ, 0xc0, !PT ;  /* 0x0000000100007812 */ /* 0x000fc800078ec0ff */
[----:B------:R-:W-:-:S13]  /*5110*/  ISETP.NE.AND P0, PT, R0, 0x1, PT ;  /* 0x000000010000780c */ /* 0x000fda0003f05270 */
[----:B------:R-:W-:Y:S05]  /*5120*/  @P0 BRA `(.L_x_68) ;  /* 0x00000000002c0947 */ /* 0x000fea0003800000 */
[----:B------:R-:W1:Y:S01]  /*5130*/  S2R R0, SR_LANEID ;  /* 0x0000000000007919 */ /* 0x000e620000000000 */
[----:B------:R-:W-:Y:S01]  /*5140*/  IMAD.MOV.U32 R2, RZ, RZ, -0x20000 ;  /* 0xfffe0000ff027424 */ /* 0x000fe200078e00ff */
[----:B------:R-:W-:Y:S02]  /*5150*/  VOTEU.ANY UR6, UPT, PT ;  /* 0x0000000000067886 */ /* 0x000fe400038e0100 */
[----:B------:R-:W-:Y:S01]  /*5160*/  UFLO.U32 UR6, UR6 ;  /* 0x00000006000672bd */ /* 0x000fe200080e0000 */
[----:B------:R-:W3:Y:S05]  /*5170*/  REDUX UR4, R2 ;  /* 0x00000000020473c4 */ /* 0x000eea0000000000 */
[----:B-1----:R-:W-:-:S02]  /*5180*/  ISETP.EQ.U32.AND P0, PT, R0, UR6, PT ;  /* 0x0000000600007c0c */ /* 0x002fc4000bf02070 */
[----:B---3--:R-:W-:Y:S01]  /*5190*/  MOV R0, UR4 ;  /* 0x0000000400007c02 */ /* 0x008fe20008000f00 */
[----:B------:R-:W-:-:S05]  /*51a0*/  UMOV UR4, 0xfffe0000 ;  /* 0xfffe000000047882 */ /* 0x000fca0000000000 */
[----:B------:R1:W-:Y:S05]  /*51b0*/  UTCATOMSWS.AND URZ, UR4 ;  /* 0x0000000400ff79e3 */ /* 0x0003ea0008000000 */
[----:B------:R1:W-:Y:S01]  /*51c0*/  @P0 ATOMS.AND RZ, [UR5], R0 ;  /* 0x00000000ffff098c */ /* 0x0003e2000a800005 */
[----:B------:R-:W-:Y:S05]  /*51d0*/  BRA `(.L_x_69) ;  /* 0x0000000000147947 */ /* 0x000fea0003800000 */
.L_x_68:
[----:B------:R-:W-:Y:S02]  /*51e0*/  MOV R2, 0x5200 ;  /* 0x0000520000027802 */ /* 0x000fe40000000f00 */
[----:B--2---:R-:W-:Y:S05]  /*51f0*/  CALL.REL.NOINC `($__internal_0_$__cuda_sm10x_tcgen05_guardrail_trap_col_being_dealloced_not_returned_by_alloc) ;  /* 0x00000008001c7944 */ /* 0x004fea0003c00000 */
[----:B------:R-:W-:Y:S05]  /*5200*/  BRA `(.L_x_69) ;  /* 0x0000000000087947 */ /* 0x000fea0003800000 */
.L_x_67:
[----:B------:R-:W-:Y:S02]  /*5210*/  MOV R2, 0x5230 ;  /* 0x0000523000027802 */ /* 0x000fe40000000f00 */
[----:B--2---:R-:W-:Y:S05]  /*5220*/  CALL.REL.NOINC `($__internal_2_$__cuda_sm10x_tcgen05_guardrail_trap_unallocated_columns_being_dealloced) ;  /* 0x0000000800287944 */ /* 0x004fea0003c00000 */
.L_x_69:
[----:B------:R-:W-:Y:S01]  /*5230*/  NOP ;  /* 0x0000000000007918 */ /* 0x000fe20000000000 */
[----:B-1----:R-:W-:Y:S05]  /*5240*/  EXIT ;  /* 0x000000000000794d */ /* 0x002fea0003800000 */
.L_x_14:
[----:B------:R-:W-:-:S07]  /*5250*/  MOV R4, R5 ;  /* 0x0000000500047202 */ /* 0x000fce0000000f00 */
.L_x_70:
[----:B-1----:R1:W2:Y:S02]  /*5260*/  SYNCS.PHASECHK.TRANS64.TRYWAIT P0, [R2+URZ+0x31800], R5 ;  /* 0x03180005020075a7 */ /* 0x0022a400080011ff */
[----:B--2---:R-:W-:Y:S05]  /*5270*/  @!P0 NANOSLEEP.SYNCS 0x989680 ;  /* 0x009896800000895d */ /* 0x004fea0003900000 */
[----:B------:R-:W2:Y:S02]  /*5280*/  @!P0 SYNCS.PHASECHK.TRANS64 P0, [R2+URZ+0x31800], R5 ;  /* 0x03180005020085a7 */ /* 0x000ea400080010ff */
[----:B--2---:R-:W-:Y:S05]  /*5290*/  @!P0 BRA `(.L_x_70) ;  /* 0xfffffffc00f08947 */ /* 0x004fea000383ffff */
[----:B------:R-:W-:Y:S05]  /*52a0*/  BRA `(.L_x_71) ;  /* 0xffffffb400e47947 */ /* 0x000fea000383ffff */
.L_x_18:
[----:B------:R-:W-:Y:S02]  /*52b0*/  MOV R10, UR10 ;  /* 0x0000000a000a7c02 */ /* 0x000fe40008000f00 */
[----:B------:R-:W-:Y:S02]  /*52c0*/  MOV R11, UR10 ;  /* 0x0000000a000b7c02 */ /* 0x000fe40008000f00 */
[----:B------:R-:W-:-:S07]  /*52d0*/  MOV R0, UR9 ;  /* 0x0000000900007c02 */ /* 0x000fce0008000f00 */
.L_x_72:
[----:B-1----:R1:W2:Y:S02]  /*52e0*/  SYNCS.PHASECHK.TRANS64.TRYWAIT P0, [R0+URZ+0x31870], R11 ;  /* 0x0318700b000075a7 */ /* 0x0022a400080011ff */
[----:B--2---:R-:W-:Y:S05]  /*52f0*/  @!P0 NANOSLEEP.SYNCS 0x989680 ;  /* 0x009896800000895d */ /* 0x004fea0003900000 */
[----:B------:R-:W2:Y:S02]  /*5300*/  @!P0 SYNCS.PHASECHK.TRANS64 P0, [R0+URZ+0x31870], R11 ;  /* 0x0318700b000085a7 */ /* 0x000ea400080010ff */
[----:B--2---:R-:W-:Y:S05]  /*5310*/  @!P0 BRA `(.L_x_72) ;  /* 0xfffffffc00f08947 */ /* 0x004fea000383ffff */
[----:B------:R-:W-:Y:S05]  /*5320*/  BRA `(.L_x_73) ;  /* 0xffffffbc00747947 */ /* 0x000fea000383ffff */
.L_x_19:
[----:B------:R-:W-:Y:S02]  /*5330*/  MOV R2, UR13 ;  /* 0x0000000d00027c02 */ /* 0x000fe40008000f00 */
[----:B------:R-:W-:Y:S07]  /*5340*/  MOV R10, R11 ;  /* 0x0000000b000a7202 */ /* 0x000fee0000000f00 */
.L_x_74:
[----:B-1----:R1:W2:Y:S02]  /*5350*/  SYNCS.PHASECHK.TRANS64.TRYWAIT P0, [R2+URZ+0x31840], R11 ;  /* 0x0318400b020075a7 */ /* 0x0022a400080011ff */
[----:B--2---:R-:W-:Y:S05]  /*5360*/  @!P0 NANOSLEEP.SYNCS 0x989680 ;  /* 0x009896800000895d */ /* 0x004fea0003900000 */
[----:B------:R-:W2:Y:S02]  /*5370*/  @!P0 SYNCS.PHASECHK.TRANS64 P0, [R2+URZ+0x31840], R11 ;  /* 0x0318400b020085a7 */ /* 0x000ea400080010ff */
[----:B--2---:R-:W-:Y:S05]  /*5380*/  @!P0 BRA `(.L_x_74) ;  /* 0xfffffffc00f08947 */ /* 0x004fea000383ffff */
[----:B------:R-:W-:Y:S05]  /*5390*/  BRA `(.L_x_75) ;  /* 0xffffffbc00807947 */ /* 0x000fea000383ffff */
.L_x_21:
[----:B------:R-:W-:Y:S02]  /*53a0*/  MOV R0, UR9 ;  /* 0x0000000900007c02 */ /* 0x000fe40008000f00 */
[----:B------:R-:W-:Y:S07]  /*53b0*/  MOV R12, R13 ;  /* 0x0000000d000c7202 */ /* 0x000fee0000000f00 */
.L_x_76:
[----:B-1----:R1:W2:Y:S02]  /*53c0*/  SYNCS.PHASECHK.TRANS64.TRYWAIT P0, [R0+URZ+0x31840], R13 ;  /* 0x0318400d000075a7 */ /* 0x0022a400080011ff */
[----:B--2---:R-:W-:Y:S05]  /*53d0*/  @!P0 NANOSLEEP.SYNCS 0x989680 ;  /* 0x009896800000895d */ /* 0x004fea0003900000 */
[----:B------:R-:W2:Y:S02]  /*53e0*/  @!P0 SYNCS.PHASECHK.TRANS64 P0, [R0+URZ+0x31840], R13 ;  /* 0x0318400d000085a7 */ /* 0x000ea400080010ff */
[----:B--2---:R-:W-:Y:S05]  /*53f0*/  @!P0 BRA `(.L_x_76) ;  /* 0xfffffffc00f08947 */ /* 0x004fea000383ffff */
[----:B------:R-:W-:Y:S05]  /*5400*/  BRA `(.L_x_77) ;  /* 0xffffffc000587947 */ /* 0x000fea000383ffff */
.L_x_25:
[----:B------:R-:W-:Y:S01]  /*5410*/  HFMA2 R4, -RZ, RZ, -0.0 , 0 ;  /* 0x80000000ff047431 */ /* 0x000fe200000001ff */
[----:B-1----:R-:W-:Y:S04]  /*5420*/  MOV R5, 0x80000000 ;  /* 0x8000000000057802 */ /* 0x002fe80000000f00 */
[----:B------:R1:W2:Y:S03]  /*5430*/  SYNCS.PHASECHK.TRANS64.TRYWAIT P0, [R8+URZ+0x31820], R5 ;  /* 0x03182005080075a7 */ /* 0x0002a600080011ff */
[----:B--2---:R-:W-:Y:S05]  /*5440*/  @!P0 NANOSLEEP.SYNCS 0x989680 ;  /* 0x009896800000895d */ /* 0x004fea0003900000 */
[----:B------:R-:W2:Y:S02]  /*5450*/  @!P0 SYNCS.PHASECHK.TRANS64 P0, [R8+URZ+0x31820], R5 ;  /* 0x03182005080085a7 */ /* 0x000ea400080010ff */
[----:B--2---:R-:W-:Y:S05]  /*5460*/  @!P0 BRA `(.L_x_25) ;  /* 0xfffffffc00e88947 */ /* 0x004fea000383ffff */
[----:B------:R-:W-:Y:S05]  /*5470*/  BRA `(.L_x_78) ;  /* 0xffffffc400b07947 */ /* 0x000fea000383ffff */
.L_x_26:
[----:B------:R-:W-:Y:S01]  /*5480*/  HFMA2 R4, -RZ, RZ, -0.0 , 0 ;  /* 0x80000000ff047431 */ /* 0x000fe200000001ff */
[----:B-1----:R-:W-:Y:S04]  /*5490*/  MOV R5, 0x80000000 ;  /* 0x8000000000057802 */ /* 0x002fe80000000f00 */
[----:B------:R1:W2:Y:S03]  /*54a0*/  SYNCS.PHASECHK.TRANS64.TRYWAIT P0, [R8+URZ+0x31828], R5 ;  /* 0x03182805080075a7 */ /* 0x0002a600080011ff */
[----:B--2---:R-:W-:Y:S05]  /*54b0*/  @!P0 NANOSLEEP.SYNCS 0x989680 ;  /* 0x009896800000895d */ /* 0x004fea0003900000 */
[----:B------:R-:W2:Y:S02]  /*54c0*/  @!P0 SYNCS.PHASECHK.TRANS64 P0, [R8+URZ+0x31828], R5 ;  /* 0x03182805080085a7 */ /* 0x000ea400080010ff */
[----:B--2---:R-:W-:Y:S05]  /*54d0*/  @!P0 BRA `(.L_x_26) ;  /* 0xfffffffc00e88947 */ /* 0x004fea000383ffff */
[----:B------:R-:W-:Y:S05]  /*54e0*/  BRA `(.L_x_79) ;  /* 0xffffffc800907947 */ /* 0x000fea000383ffff */
.L_x_27:
[----:B------:R-:W-:Y:S01]  /*54f0*/  HFMA2 R4, -RZ, RZ, -0.0 , 0 ;  /* 0x80000000ff047431 */ /* 0x000fe200000001ff */
[----:B-1----:R-:W-:Y:S04]  /*5500*/  MOV R5, 0x80000000 ;  /* 0x8000000000057802 */ /* 0x002fe80000000f00 */
[----:B------:R1:W2:Y:S03]  /*5510*/  SYNCS.PHASECHK.TRANS64.TRYWAIT P0, [R8+URZ+0x31830], R5 ;  /* 0x03183005080075a7 */ /* 0x0002a600080011ff */
[----:B--2---:R-:W-:Y:S05]  /*5520*/  @!P0 NANOSLEEP.SYNCS 0x989680 ;  /* 0x009896800000895d */ /* 0x004fea0003900000 */
[----:B------:R-:W2:Y:S02]  /*5530*/  @!P0 SYNCS.PHASECHK.TRANS64 P0, [R8+URZ+0x31830], R5 ;  /* 0x03183005080085a7 */ /* 0x000ea400080010ff */
[----:B--2---:R-:W-:Y:S05]  /*5540*/  @!P0 BRA `(.L_x_27) ;  /* 0xfffffffc00e88947 */ /* 0x004fea000383ffff */
[----:B------:R-:W-:Y:S05]  /*5550*/  BRA `(.L_x_80) ;  /* 0xffffffc800d07947 */ /* 0x000fea000383ffff */
.L_x_28:
[----:B------:R-:W-:Y:S01]  /*5560*/  HFMA2 R42, -RZ, RZ, -0.0 , 0 ;  /* 0x80000000ff2a7431 */ /* 0x000fe200000001ff */
[----:B-1----:R-:W-:Y:S04]  /*5570*/  MOV R43, 0x80000000 ;  /* 0x80000000002b7802 */ /* 0x002fe80000000f00 */
[----:B------:R1:W2:Y:S03]  /*5580*/  SYNCS.PHASECHK.TRANS64.TRYWAIT P0, [R8+URZ+0x31838], R43 ;  /* 0x0318382b080075a7 */ /* 0x0002a600080011ff */
[----:B--2---:R-:W-:Y:S05]  /*5590*/  @!P0 NANOSLEEP.SYNCS 0x989680 ;  /* 0x009896800000895d */ /* 0x004fea0003900000 */
[----:B------:R-:W2:Y:S02]  /*55a0*/  @!P0 SYNCS.PHASECHK.TRANS64 P0, [R8+URZ+0x31838], R43 ;  /* 0x0318382b080085a7 */ /* 0x000ea400080010ff */
[----:B--2---:R-:W-:Y:S05]  /*55b0*/  @!P0 BRA `(.L_x_28) ;  /* 0xfffffffc00e88947 */ /* 0x004fea000383ffff */
[----:B------:R-:W-:Y:S05]  /*55c0*/  BRA `(.L_x_81) ;  /* 0xffffffcc000c7947 */ /* 0x000fea000383ffff */
.L_x_29:
[----:B--2---:R2:W3:Y:S02]  /*55d0*/  SYNCS.PHASECHK.TRANS64.TRYWAIT P0, [R8+URZ+0x31820], RZ ;  /* 0x031820ff080075a7 */ /* 0x0044e400080011ff */
[----:B---3--:R-:W-:Y:S05]  /*55e0*/  @!P0 NANOSLEEP.SYNCS 0x989680 ;  /* 0x009896800000895d */ /* 0x008fea0003900000 */
[----:B------:R-:W3:Y:S02]  /*55f0*/  @!P0 SYNCS.PHASECHK.TRANS64 P0, [R8+URZ+0x31820], RZ ;  /* 0x031820ff080085a7 */ /* 0x000ee400080010ff */
[----:B---3--:R-:W-:Y:S05]  /*5600*/  @!P0 BRA `(.L_x_29) ;  /* 0xfffffffc00f08947 */ /* 0x008fea000383ffff */
[----:B------:R-:W-:Y:S05]  /*5610*/  BRA `(.L_x_82) ;  /* 0xffffffcc00447947 */ /* 0x000fea000383ffff */
.L_x_30:
[----:B---3--:R3:W4:Y:S02]  /*5620*/  SYNCS.PHASECHK.TRANS64.TRYWAIT P0, [R8+URZ+0x31828], RZ ;  /* 0x031828ff080075a7 */ /* 0x00872400080011ff */
[----:B----4-:R-:W-:Y:S05]  /*5630*/  @!P0 NANOSLEEP.SYNCS 0x989680 ;  /* 0x009896800000895d */ /* 0x010fea0003900000 */
[----:B------:R-:W4:Y:S02]  /*5640*/  @!P0 SYNCS.PHASECHK.TRANS64 P0, [R8+URZ+0x31828], RZ ;  /* 0x031828ff080085a7 */ /* 0x000f2400080010ff */
[----:B----4-:R-:W-:Y:S05]  /*5650*/  @!P0 BRA `(.L_x_30) ;  /* 0xfffffffc00f08947 */ /* 0x010fea000383ffff */
[----:B------:R-:W-:Y:S05]  /*5660*/  BRA `(.L_x_83) ;  /* 0xffffffcc00b87947 */ /* 0x000fea000383ffff */
.L_x_31:
[----:B----4-:R4:W1:Y:S02]  /*5670*/  SYNCS.PHASECHK.TRANS64.TRYWAIT P0, [R8+URZ+0x31830], RZ ;  /* 0x031830ff080075a7 */ /* 0x01086400080011ff */
[----:B-1----:R-:W-:Y:S05]  /*5680*/  @!P0 NANOSLEEP.SYNCS 0x989680 ;  /* 0x009896800000895d */ /* 0x002fea0003900000 */
[----:B------:R-:W1:Y:S02]  /*5690*/  @!P0 SYNCS.PHASECHK.TRANS64 P0, [R8+URZ+0x31830], RZ ;  /* 0x031830ff080085a7 */ /* 0x000e6400080010ff */
[----:B-1----:R-:W-:Y:S05]  /*56a0*/  @!P0 BRA `(.L_x_31) ;  /* 0xfffffffc00f08947 */ /* 0x002fea000383ffff */
[----:B------:R-:W-:Y:S05]  /*56b0*/  BRA `(.L_x_84) ;  /* 0xffffffcc00f07947 */ /* 0x000fea000383ffff */
.L_x_32:
[----:B-1----:R1:W2:Y:S02]  /*56c0*/  SYNCS.PHASECHK.TRANS64.TRYWAIT P0, [R8+URZ+0x31838], RZ ;  /* 0x031838ff080075a7 */ /* 0x0022a400080011ff */
[----:B--2---:R-:W-:Y:S05]  /*56d0*/  @!P0 NANOSLEEP.SYNCS 0x989680 ;  /* 0x009896800000895d */ /* 0x004fea0003900000 */
[----:B------:R-:W2:Y:S02]  /*56e0*/  @!P0 SYNCS.PHASECHK.TRANS64 P0, [R8+URZ+0x31838], RZ ;  /* 0x031838ff080085a7 */ /* 0x000ea400080010ff */
[----:B--2---:R-:W-:Y:S05]  /*56f0*/  @!P0 BRA `(.L_x_32) ;  /* 0xfffffffc00f08947 */ /* 0x004fea000383ffff */
[----:B------:R-:W-:Y:S05]  /*5700*/  BRA `(.L_x_85) ;  /* 0xffffffd000287947 */ /* 0x000fea000383ffff */
.L_x_33:
[----:B------:R-:W-:Y:S01]  /*5710*/  HFMA2 R42, -RZ, RZ, -0.0 , 0 ;  /* 0x80000000ff2a7431 */ /* 0x000fe200000001ff */
[----:B-1----:R-:W-:Y:S04]  /*5720*/  MOV R43, 0x80000000 ;  /* 0x80000000002b7802 */ /* 0x002fe80000000f00 */
[----:B------:R1:W2:Y:S03]  /*5730*/  SYNCS.PHASECHK.TRANS64.TRYWAIT P0, [R8+URZ+0x31820], R43 ;  /* 0x0318202b080075a7 */ /* 0x0002a600080011ff */
[----:B--2---:R-:W-:Y:S05]  /*5740*/  @!P0 NANOSLEEP.SYNCS 0x989680 ;  /* 0x009896800000895d */ /* 0x004fea0003900000 */
[----:B------:R-:W2:Y:S02]  /*5750*/  @!P0 SYNCS.PHASECHK.TRANS64 P0, [R8+URZ+0x31820], R43 ;  /* 0x0318202b080085a7 */ /* 0x000ea400080010ff */
[----:B--2---:R-:W-:Y:S05]  /*5760*/  @!P0 BRA `(.L_x_33) ;  /* 0xfffffffc00e88947 */ /* 0x004fea000383ffff */
[----:B------:R-:W-:Y:S05]  /*5770*/  BRA `(.L_x_86) ;  /* 0xffffffd000587947 */ /* 0x000fea000383ffff */
.L_x_34:
[----:B------:R-:W-:Y:S01]  /*5780*/  HFMA2 R42, -RZ, RZ, -0.0 , 0 ;  /* 0x80000000ff2a7431 */ /* 0x000fe200000001ff */
[----:B-1----:R-:W-:Y:S04]  /*5790*/  MOV R43, 0x80000000 ;  /* 0x80000000002b7802 */ /* 0x002fe80000000f00 */
[----:B------:R1:W2:Y:S03]  /*57a0*/  SYNCS.PHASECHK.TRANS64.TRYWAIT P0, [R8+URZ+0x31828], R43 ;  /* 0x0318282b080075a7 */ /* 0x0002a600080011ff */
[----:B--2---:R-:W-:Y:S05]  /*57b0*/  @!P0 NANOSLEEP.SYNCS 0x989680 ;  /* 0x009896800000895d */ /* 0x004fea0003900000 */
[----:B------:R-:W2:Y:S02]  /*57c0*/  @!P0 SYNCS.PHASECHK.TRANS64 P0, [R8+URZ+0x31828], R43 ;  /* 0x0318282b080085a7 */ /* 0x000ea400080010ff */
[----:B--2---:R-:W-:Y:S05]  /*57d0*/  @!P0 BRA `(.L_x_34) ;  /* 0xfffffffc00e88947 */ /* 0x004fea000383ffff */
[----:B------:R-:W-:Y:S05]  /*57e0*/  BRA `(.L_x_87) ;  /* 0xffffffd000c47947 */ /* 0x000fea000383ffff */
.L_x_35:
[----:B------:R-:W-:Y:S01]  /*57f0*/  HFMA2 R42, -RZ, RZ, -0.0 , 0 ;  /* 0x80000000ff2a7431 */ /* 0x000fe200000001ff */
[----:B-1----:R-:W-:Y:S04]  /*5800*/  MOV R43, 0x80000000 ;  /* 0x80000000002b7802 */ /* 0x002fe80000000f00 */
[----:B------:R1:W2:Y:S03]  /*5810*/  SYNCS.PHASECHK.TRANS64.TRYWAIT P0, [R8+URZ+0x31830], R43 ;  /* 0x0318302b080075a7 */ /* 0x0002a600080011ff */
[----:B--2---:R-:W-:Y:S05]  /*5820*/  @!P0 NANOSLEEP.SYNCS 0x989680 ;  /* 0x009896800000895d */ /* 0x004fea0003900000 */
[----:B------:R-:W2:Y:S02]  /*5830*/  @!P0 SYNCS.PHASECHK.TRANS64 P0, [R8+URZ+0x31830], R43 ;  /* 0x0318302b080085a7 */ /* 0x000ea400080010ff */
[----:B--2---:R-:W-:Y:S05]  /*5840*/  @!P0 BRA `(.L_x_35) ;  /* 0xfffffffc00e88947 */ /* 0x004fea000383ffff */
[----:B------:R-:W-:Y:S05]  /*5850*/  BRA `(.L_x_88) ;  /* 0xffffffd000f47947 */ /* 0x000fea000383ffff */
.L_x_36:
[----:B------:R-:W-:Y:S01]  /*5860*/  HFMA2 R42, -RZ, RZ, -0.0 , 0 ;  /* 0x80000000ff2a7431 */ /* 0x000fe200000001ff */
[----:B-1----:R-:W-:Y:S04]  /*5870*/  MOV R43, 0x80000000 ;  /* 0x80000000002b7802 */ /* 0x002fe80000000f00 */
[----:B------:R1:W2:Y:S03]  /*5880*/  SYNCS.PHASECHK.TRANS64.TRYWAIT P0, [R8+URZ+0x31838], R43 ;  /* 0x0318382b080075a7 */ /* 0x0002a600080011ff */
[----:B--2---:R-:W-:Y:S05]  /*5890*/  @!P0 NANOSLEEP.SYNCS 0x989680 ;  /* 0x009896800000895d */ /* 0x004fea0003900000 */
[----:B------:R-:W2:Y:S02]  /*58a0*/  @!P0 SYNCS.PHASECHK.TRANS64 P0, [R8+URZ+0x31838], R43 ;  /* 0x0318382b080085a7 */ /* 0x000ea400080010ff */
[----:B--2---:R-:W-:Y:S05]  /*58b0*/  @!P0 BRA `(.L_x_36) ;  /* 0xfffffffc00e88947 */ /* 0x004fea000383ffff */
[----:B------:R-:W-:Y:S05]  /*58c0*/  BRA `(.L_x_89) ;  /* 0xffffffd400247947 */ /* 0x000fea000383ffff */
.L_x_37:
[----:B-1----:R1:W2:Y:S02]  /*58d0*/  SYNCS.PHASECHK.TRANS64.TRYWAIT P0, [R8+URZ+0x31820], RZ ;  /* 0x031820ff080075a7 */ /* 0x0022a400080011ff */
[----:B--2---:R-:W-:Y:S05]  /*58e0*/  @!P0 NANOSLEEP.SYNCS 0x989680 ;  /* 0x009896800000895d */ /* 0x004fea0003900000 */
[----:B------:R-:W2:Y:S02]  /*58f0*/  @!P0 SYNCS.PHASECHK.TRANS64 P0, [R8+URZ+0x31820], RZ ;  /* 0x031820ff080085a7 */ /* 0x000ea400080010ff */
[----:B--2---:R-:W-:Y:S05]  /*5900*/  @!P0 BRA `(.L_x_37) ;  /* 0xfffffffc00f08947 */ /* 0x004fea000383ffff */
[----:B------:R-:W-:Y:S05]  /*5910*/  BRA `(.L_x_90) ;  /* 0xffffffd4005c7947 */ /* 0x000fea000383ffff */
.L_x_38:
[----:B-1----:R1:W2:Y:S02]  /*5920*/  SYNCS.PHASECHK.TRANS64.TRYWAIT P0, [R8+URZ+0x31828], RZ ;  /* 0x031828ff080075a7 */ /* 0x0022a400080011ff */
[----:B--2---:R-:W-:Y:S05]  /*5930*/  @!P0 NANOSLEEP.SYNCS 0x989680 ;  /* 0x009896800000895d */ /* 0x004fea0003900000 */
[----:B------:R-:W2:Y:S02]  /*5940*/  @!P0 SYNCS.PHASECHK.TRANS64 P0, [R8+URZ+0x31828], RZ ;  /* 0x031828ff080085a7 */ /* 0x000ea400080010ff */
[----:B--2---:R-:W-:Y:S05]  /*5950*/  @!P0 BRA `(.L_x_38) ;  /* 0xfffffffc00f08947 */ /* 0x004fea000383ffff */
[----:B------:R-:W-:Y:S05]  /*5960*/  BRA `(.L_x_91) ;  /* 0xffffffd400d07947 */ /* 0x000fea000383ffff */
.L_x_39:
[----:B-1----:R1:W2:Y:S02]  /*5970*/  SYNCS.PHASECHK.TRANS64.TRYWAIT P0, [R8+URZ+0x31830], RZ ;  /* 0x031830ff080075a7 */ /* 0x0022a400080011ff */
[----:B--2---:R-:W-:Y:S05]  /*5980*/  @!P0 NANOSLEEP.SYNCS 0x989680 ;  /* 0x009896800000895d */ /* 0x004fea0003900000 */
[----:B------:R-:W2:Y:S02]  /*5990*/  @!P0 SYNCS.PHASECHK.TRANS64 P0, [R8+URZ+0x31830], RZ ;  /* 0x031830ff080085a7 */ /* 0x000ea400080010ff */
[----:B--2---:R-:W-:Y:S05]  /*59a0*/  @!P0 BRA `(.L_x_39) ;  /* 0xfffffffc00f08947 */ /* 0x004fea000383ffff */
[----:B------:R-:W-:Y:S05]  /*59b0*/  BRA `(.L_x_92) ;  /* 0xffffffd800087947 */ /* 0x000fea000383ffff */
.L_x_40:
[----:B-1----:R1:W2:Y:S02]  /*59c0*/  SYNCS.PHASECHK.TRANS64.TRYWAIT P0, [R8+URZ+0x31838], RZ ;  /* 0x031838ff080075a7 */ /* 0x0022a400080011ff */
[----:B--2---:R-:W-:Y:S05]  /*59d0*/  @!P0 NANOSLEEP.SYNCS 0x989680 ;  /* 0x009896800000895d */ /* 0x004fea0003900000 */
[----:B------:R-:W2:Y:S02]  /*59e0*/  @!P0 SYNCS.PHASECHK.TRANS64 P0, [R8+URZ+0x31838], RZ ;  /* 0x031838ff080085a7 */ /* 0x000ea400080010ff */
[----:B--2---:R-:W-:Y:S05]  /*59f0*/  @!P0 BRA `(.L_x_40) ;  /* 0xfffffffc00f08947 */ /* 0x004fea000383ffff */
[----:B------:R-:W-:Y:S05]  /*5a00*/  BRA `(.L_x_93) ;  /* 0xffffffd800407947 */ /* 0x000fea000383ffff */
.L_x_44:
[----:B------:R-:W-:-:S07]  /*5a10*/  MOV R4, R5 ;  /* 0x0000000500047202 */ /* 0x000fce0000000f00 */
.L_x_94:
[----:B-1----:R1:W2:Y:S02]  /*5a20*/  SYNCS.PHASECHK.TRANS64.TRYWAIT P2, [R20+URZ+0x31860], R5 ;  /* 0x03186005140075a7 */ /* 0x0022a400080411ff */
[----:B--2---:R-:W-:Y:S05]  /*5a30*/  @!P2 NANOSLEEP.SYNCS 0x989680 ;  /* 0x009896800000a95d */ /* 0x004fea0003900000 */
[----:B------:R-:W2:Y:S02]  /*5a40*/  @!P2 SYNCS.PHASECHK.TRANS64 P2, [R20+URZ+0x31860], R5 ;  /* 0x031860051400a5a7 */ /* 0x000ea400080410ff */
[----:B--2---:R-:W-:Y:S05]  /*5a50*/  @!P2 BRA `(.L_x_94) ;  /* 0xfffffffc00f0a947 */ /* 0x004fea000383ffff */
[----:B------:R-:W-:Y:S05]  /*5a60*/  BRA `(.L_x_95) ;  /* 0xffffffdc00487947 */ /* 0x000fea000383ffff */
        .weak           $__internal_0_$__cuda_sm10x_tcgen05_guardrail_trap_col_being_dealloced_not_returned_by_alloc
        .type           $__internal_0_$__cuda_sm10x_tcgen05_guardrail_trap_col_being_dealloced_not_returned_by_alloc,@function
        .size           $__internal_0_$__cuda_sm10x_tcgen05_guardrail_trap_col_being_dealloced_not_returned_by_alloc,($__internal_1_$__cuda_sm10x_tcgen05_guardrail_trap_phase_invalid_during_alloc - $__internal_0_$__cuda_sm10x_tcgen05_guardrail_trap_col_being_dealloced_not_returned_by_alloc)
$__internal_0_$__cuda_sm10x_tcgen05_guardrail_trap_col_being_dealloced_not_returned_by_alloc:
[----:B------:R-:W-:Y:S05]  /*5a70*/  BPT.TRAP 0x1 ;  /* 0x000000040000795c */ /* 0x000fea0000300000 */
[----:B------:R-:W-:-:S04]  /*5a80*/  HFMA2 R3, -RZ, RZ, 0, 0 ;  /* 0x00000000ff037431 */ /* 0x000fc800000001ff */
[----:B------:R-:W-:Y:S05]  /*5a90*/  RET.REL.NODEC R2 `(_ZN9deep_gemm24sm100_fp8_gemm_1d1d_implILN4cute4UMMA5MajorE0ELS3_0ELj0ELj7168ELj2048ELj128ELj224ELj128ELj64ELj128ELj128ELj64ELj4ELj128ELj128ELj1ELb0ELj150ELNS_8GemmTypeE1ELb0EN7cutlass10bfloat16_tENS_16EpilogueIdentityEEEvPijjj14CUtensorMap_stS9_S9_S9_S9_) ;  /* 0xffffffa402587950 */ /* 0x000fea0003c3ffff */
        .weak           $__internal_1_$__cuda_sm10x_tcgen05_guardrail_trap_phase_invalid_during_alloc
        .type           $__internal_1_$__cuda_sm10x_tcgen05_guardrail_trap_phase_invalid_during_alloc,@function
        .size           $__internal_1_$__cuda_sm10x_tcgen05_guardrail_trap_phase_invalid_during_alloc,($__internal_2_$__cuda_sm10x_tcgen05_guardrail_trap_unallocated_columns_being_dealloced - $__internal_1_$__cuda_sm10x_tcgen05_guardrail_trap_phase_invalid_during_alloc)
$__internal_1_$__cuda_sm10x_tcgen05_guardrail_trap_phase_invalid_during_alloc:
[----:B------:R-:W-:Y:S05]  /*5aa0*/  BPT.TRAP 0x1 ;  /* 0x000000040000795c */ /* 0x000fea0000300000 */
[----:B------:R-:W-:-:S04]  /*5ab0*/  MOV R3, 0x0 ;  /* 0x0000000000037802 */ /* 0x000fc80000000f00 */
[----:B------:R-:W-:Y:S05]  /*5ac0*/  RET.REL.NODEC R2 `(_ZN9deep_gemm24sm100_fp8_gemm_1d1d_implILN4cute4UMMA5MajorE0ELS3_0ELj0ELj7168ELj2048ELj128ELj224ELj128ELj64ELj128ELj128ELj64ELj4ELj128ELj128ELj1ELb0ELj150ELNS_8GemmTypeE1ELb0EN7cutlass10bfloat16_tENS_16EpilogueIdentityEEEvPijjj14CUtensorMap_stS9_S9_S9_S9_) ;  /* 0xffffffa4024c7950 */ /* 0x000fea0003c3ffff */
        .weak           $__internal_2_$__cuda_sm10x_tcgen05_guardrail_trap_unallocated_columns_being_dealloced
        .type           $__internal_2_$__cuda_sm10x_tcgen05_guardrail_trap_unallocated_columns_being_dealloced,@function
        .size           $__internal_2_$__cuda_sm10x_tcgen05_guardrail_trap_unallocated_columns_being_dealloced,($__internal_3_$__cuda_sm20_div_u16 - $__internal_2_$__cuda_sm10x_tcgen05_guardrail_trap_unallocated_columns_being_dealloced)
$__internal_2_$__cuda_sm10x_tcgen05_guardrail_trap_unallocated_columns_being_dealloced:
[----:B------:R-:W-:Y:S05]  /*5ad0*/  BPT.TRAP 0x1 ;  /* 0x000000040000795c */ /* 0x000fea0000300000 */
[----:B------:R-:W-:-:S04]  /*5ae0*/  HFMA2 R3, -RZ, RZ, 0, 0 ;  /* 0x00000000ff037431 */ /* 0x000fc800000001ff */
[----:B------:R-:W-:Y:S05]  /*5af0*/  RET.REL.NODEC R2 `(_ZN9deep_gemm24sm100_fp8_gemm_1d1d_implILN4cute4UMMA5MajorE0ELS3_0ELj0ELj7168ELj2048ELj128ELj224ELj128ELj64ELj128ELj128ELj64ELj4ELj128ELj128ELj1ELb0ELj150ELNS_8GemmTypeE1ELb0EN7cutlass10bfloat16_tENS_16EpilogueIdentityEEEvPijjj14CUtensorMap_stS9_S9_S9_S9_) ;  /* 0xffffffa402407950 */ /* 0x000fea0003c3ffff */
        .weak           $__internal_3_$__cuda_sm20_div_u16
        .type           $__internal_3_$__cuda_sm20_div_u16,@function
        .size           $__internal_3_$__cuda_sm20_div_u16,(.L_x_100 - $__internal_3_$__cuda_sm20_div_u16)
$__internal_3_$__cuda_sm20_div_u16:
[----:B------:R-:W1:Y:S01]  /*5b00*/  I2F.U16 R5, R39 ;  /* 0x0000002700057306 */ /* 0x000e620000101000 */
[----:B------:R-:W-:-:S07]  /*5b10*/  IMAD.MOV.U32 R0, RZ, RZ, 0x4b800000 ;  /* 0x4b800000ff007424 */ /* 0x000fce00078e00ff */
[----:B------:R-:W-:Y:S01]  /*5b20*/  I2F.U16.RZ R9, R34 ;  /* 0x0000002200097306 */ /* 0x000fe2000010d000 */
[C---:B-1----:R-:W-:Y:S02]  /*5b30*/  FSETP.GEU.AND P1, PT, |R5|.reuse, 1.175494350822287508e-38, PT ;  /* 0x008000000500780b */ /* 0x042fe40003f2e200 */
[----:B------:R-:W-:Y:S02]  /*5b40*/  FSETP.GT.AND P2, PT, |R5|, 8.50705917302346158658e+37, PT ;  /* 0x7e8000000500780b */ /* 0x000fe40003f44200 */
[----:B------:R-:W-:Y:S02]  /*5b50*/  FSEL R0, R0, 1, !P1 ;  /* 0x3f80000000007808 */ /* 0x000fe40004800000 */
[----:B------:R-:W-:Y:S02]  /*5b60*/  ISETP.NE.U32.AND P1, PT, R39, RZ, PT ;  /* 0x000000ff2700720c */ /* 0x000fe40003f25070 */
[----:B------:R-:W-:-:S05]  /*5b70*/  FSEL R0, R0, 0.25, !P2 ;  /* 0x3e80000000007808 */ /* 0x000fca0005000000 */
[----:B------:R-:W-:-:S06]  /*5b80*/  FMUL R5, R5, R0 ;  /* 0x0000000005057220 */ /* 0x000fcc0000400000 */
[----:B------:R-:W1:Y:S02]  /*5b90*/  MUFU.RCP R5, R5 ;  /* 0x0000000500057308 */ /* 0x000e640000001000 */
[----:B-1----:R-:W-:Y:S01]  /*5ba0*/  FMUL R0, R0, R5 ;  /* 0x0000000500007220 */ /* 0x002fe20000400000 */
[----:B------:R-:W-:-:S03]  /*5bb0*/  IMAD.MOV.U32 R5, RZ, RZ, 0x0 ;  /* 0x00000000ff057424 */ /* 0x000fc600078e00ff */
[----:B------:R-:W-:-:S04]  /*5bc0*/  VIADD R0, R0, 0x2 ;  /* 0x0000000200007836 */ /* 0x000fc80000000000 */
[----:B------:R-:W-:-:S04]  /*5bd0*/  FMUL.RZ R9, R9, R0 ;  /* 0x0000000009097220 */ /* 0x000fc8000040c000 */
[----:B------:R-:W1:Y:S02]  /*5be0*/  F2I.U32.TRUNC.NTZ R0, R9 ;  /* 0x0000000900007305 */ /* 0x000e64000020f000 */
[----:B-1----:R-:W-:Y:S02]  /*5bf0*/  LOP3.LUT R0, R0, 0xffff, RZ, 0xc0, !PT ;  /* 0x0000ffff00007812 */ /* 0x002fe400078ec0ff */
[----:B------:R-:W-:Y:S01]  /*5c00*/  @!P1 MOV R0, 0xffffffff ;  /* 0xffffffff00009802 */ /* 0x000fe20000000f00 */
[----:B------:R-:W-:Y:S06]  /*5c10*/  RET.REL.NODEC R4 `(_ZN9deep_gemm24sm100_fp8_gemm_1d1d_implILN4cute4UMMA5MajorE0ELS3_0ELj0ELj7168ELj2048ELj128ELj224ELj128ELj64ELj128ELj128ELj64ELj4ELj128ELj128ELj1ELb0ELj150ELNS_8GemmTypeE1ELb0EN7cutlass10bfloat16_tENS_16EpilogueIdentityEEEvPijjj14CUtensorMap_stS9_S9_S9_S9_) ;  /* 0xffffffa004f87950 */ /* 0x000fec0003c3ffff */
.L_x_96:
[----:B------:R-:W-:-:S00]  /*5c20*/  BRA `(.L_x_96) ;  /* 0xfffffffc00fc7947 */ /* 0x000fc0000383ffff */
[----:B------:R-:W-:-:S00]  /*5c30*/  NOP ;  /* 0x0000000000007918 */ /* 0x000fc00000000000 */
        /* <DEDUP_REMOVED lines=12> */
.L_x_100:


//--------------------- .nv.shared._ZN9deep_gemm24sm100_fp8_gemm_1d1d_implILN4cute4UMMA5MajorE0ELS3_0ELj0ELj7168ELj2048ELj128ELj224ELj128ELj64ELj128ELj128ELj64ELj4ELj128ELj128ELj1ELb0ELj150ELNS_8GemmTypeE1ELb0EN7cutlass10bfloat16_tENS_16EpilogueIdentityEEEvPijjj14CUtensorMap_stS9_S9_S9_S9_ --------------------------
	.section	.nv.shared._ZN9deep_gemm24sm100_fp8_gemm_1d1d_implILN4cute4UMMA5MajorE0ELS3_0ELj0ELj7168ELj2048ELj128ELj224ELj128ELj64ELj128ELj128ELj64ELj4ELj128ELj128ELj1ELb0ELj150ELNS_8GemmTypeE1ELb0EN7cutlass10bfloat16_tENS_16EpilogueIdentityEEEvPijjj14CUtensorMap_stS9_S9_S9_S9_,"aw",@nobits
	.sectionflags	@""
	.align	1024
	.zero		1024


//--------------------- .nv.shared.reserved.0     --------------------------
	.section	.nv.shared.reserved.0,"aw",@nobits
	.align	8
	.weak		__nv_reservedSMEM_offset_0_alias
	.size		__nv_reservedSMEM_offset_0_alias, 0, 64
	.other		__nv_reservedSMEM_offset_0_alias,@"STO_CUDA_RESERVED_SHARED STV_DEFAULT"
__nv_reservedSMEM_offset_0_alias:
	.zero		0
.nv.shared.reserved.0:
	.zero		64
	.weak		__nv_reservedSMEM_allocation_phase
	.type		__nv_reservedSMEM_allocation_phase,@object
	.size		__nv_reservedSMEM_allocation_phase,(.L_0 - __nv_reservedSMEM_allocation_phase)
__nv_reservedSMEM_allocation_phase:
	.zero		1
.L_0:
	.zero		7
	.weak		__nv_reservedSMEM_devtool_atexit_pc
	.type		__nv_reservedSMEM_devtool_atexit_pc,@object
	.size		__nv_reservedSMEM_devtool_atexit_pc,(__nv_reservedSMEM_allocation_mask - __nv_reservedSMEM_devtool_atexit_pc)
__nv_reservedSMEM_devtool_atexit_pc:
	.zero		8
	.weak		__nv_reservedSMEM_allocation_mask
	.type		__nv_reservedSMEM_allocation_mask,@object
	.size		__nv_reservedSMEM_allocation_mask,(.L_2 - __nv_reservedSMEM_allocation_mask)
__nv_reservedSMEM_allocation_mask:
	.zero		4
.L_2:


//--------------------- .nv.global                --------------------------
	.section	.nv.global,"aw",@nobits
.nv.global:
	.type		_ZN47_INTERNAL_78db5b0f_9_kernel_cu_66b96518_28933954cute1_E,@object
	.size		_ZN47_INTERNAL_78db5b0f_9_kernel_cu_66b96518_28933954cute1_E,(_ZN47_INTERNAL_78db5b0f_9_kernel_cu_66b96518_28933954cuda3std3__45__cpo6cbeginE - _ZN47_INTERNAL_78db5b0f_9_kernel_cu_66b96518_28933954cute1_E)
_ZN47_INTERNAL_78db5b0f_9_kernel_cu_66b96518_28933954cute1_E:
	.zero		1
	.type		_ZN47_INTERNAL_78db5b0f_9_kernel_cu_66b96518_28933954cuda3std3__45__cpo6cbeginE,@object
	.size		_ZN47_INTERNAL_78db5b0f_9_kernel_cu_66b96518_28933954cuda3std3__45__cpo6cbeginE,(_ZN47_INTERNAL_78db5b0f_9_kernel_cu_66b96518_28933954cuda3std3__48in_placeE - _ZN47_INTERNAL_78db5b0f_9_kernel_cu_66b96518_28933954cuda3std3__45__cpo6cbeginE)
_ZN47_INTERNAL_78db5b0f_9_kernel_cu_66b96518_28933954cuda3std3__45__cpo6cbeginE:
	.zero		1
	.type		_ZN47_INTERNAL_78db5b0f_9_kernel_cu_66b96518_28933954cuda3std3__48in_placeE,@object
	.size		_ZN47_INTERNAL_78db5b0f_9_kernel_cu_66b96518_28933954cuda3std3__48in_placeE,(_ZN47_INTERNAL_78db5b0f_9_kernel_cu_66b96518_28933954cuda3std6ranges3__45__cpo9iter_moveE - _ZN47_INTERNAL_78db5b0f_9_kernel_cu_66b96518_28933954cuda3std3__48in_placeE)
_ZN47_INTERNAL_78db5b0f_9_kernel_cu_66b96518_28933954cuda3std3__48in_placeE:
	.zero		1
	.type		_ZN47_INTERNAL_78db5b0f_9_kernel_cu_66b96518_28933954cuda3std6ranges3__45__cpo9iter_moveE,@object
	.size		_ZN47_INTERNAL_78db5b0f_9_kernel_cu_66b96518_28933954cuda3std6ranges3__45__cpo9iter_moveE,(_ZN47_INTERNAL_78db5b0f_9_kernel_cu_66b96518_28933954cuda3std3__45__cpo5beginE - _ZN47_INTERNAL_78db5b0f_9_kernel_cu_66b96518_28933954cuda3std6ranges3__45__cpo9iter_moveE)
_ZN47_INTERNAL_78db5b0f_9_kernel_cu_66b96518_28933954cuda3std6ranges3__45__cpo9iter_moveE:
	.zero		1
	.type		_ZN47_INTERNAL_78db5b0f_9_kernel_cu_66b96518_28933954cuda3std3__45__cpo5beginE,@object
	.size		_ZN47_INTERNAL_78db5b0f_9_kernel_cu_66b96518_28933954cuda3std3__45__cpo5beginE,(_ZN47_INTERNAL_78db5b0f_9_kernel_cu_66b96518_28933954cuda3std3__449_GLOBAL__N__78db5b0f_9_kernel_cu_66b96518_28933956ignoreE - _ZN47_INTERNAL_78db5b0f_9_kernel_cu_66b96518_28933954cuda3std3__45__cpo5beginE)
_ZN47_INTERNAL_78db5b0f_9_kernel_cu_66b96518_28933954cuda3std3__45__cpo5beginE:
	.zero		1
	.type		_ZN47_INTERNAL_78db5b0f_9_kernel_cu_66b96518_28933954cuda3std3__449_GLOBAL__N__78db5b0f_9_kernel_cu_66b96518_28933956ignoreE,@object
	.size		_ZN47_INTERNAL_78db5b0f_9_kernel_cu_66b96518_28933954cuda3std3__449_GLOBAL__N__78db5b0f_9_kernel_cu_66b96518_28933956ignoreE,(_ZN47_INTERNAL_78db5b0f_9_kernel_cu_66b96518_28933954cute7productE - _ZN47_INTERNAL_78db5b0f_9_kernel_cu_66b96518_28933954cuda3std3__449_GLOBAL__N__78db5b0f_9_kernel_cu_66b96518_28933956ignoreE)
_ZN47_INTERNAL_78db5b0f_9_kernel_cu_66b96518_28933954cuda3std3__449_GLOBAL__N__78db5b0f_9_kernel_cu_66b96518_28933956ignoreE:
	.zero		1
	.type		_ZN47_INTERNAL_78db5b0f_9_kernel_cu_66b96518_28933954cute7productE,@object
	.size		_ZN47_INTERNAL_78db5b0f_9_kernel_cu_66b96518_28933954cute7productE,(_ZN47_INTERNAL_78db5b0f_9_kernel_cu_66b96518_28933954cuda3std3__45__cpo3endE - _ZN47_INTERNAL_78db5b0f_9_kernel_cu_66b96518_28933954cute7productE)
_ZN47_INTERNAL_78db5b0f_9_kernel_cu_66b96518_28933954cute7productE:
	.zero		1
	.type		_ZN47_INTERNAL_78db5b0f_9_kernel_cu_66b96518_28933954cuda3std3__45__cpo3endE,@object
	.size		_ZN47_INTERNAL_78db5b0f_9_kernel_cu_66b96518_28933954cuda3std3__45__cpo3endE,(_ZN47_INTERNAL_78db5b0f_9_kernel_cu_66b96518_28933954cuda3std3__419piecewise_constructE - _ZN47_INTERNAL_78db5b0f_9_kernel_cu_66b96518_28933954cuda3std3__45__cpo3endE)
_ZN47_INTERNAL_78db5b0f_9_kernel_cu_66b96518_28933954cuda3std3__45__cpo3endE:
	.zero		1
	.type		_ZN47_INTERNAL_78db5b0f_9_kernel_cu_66b96518_28933954cuda3std3__419piecewise_constructE,@object
	.size		_ZN47_INTERNAL_78db5b0f_9_kernel_cu_66b96518_28933954cuda3std3__419piecewise_constructE,(_ZN47_INTERNAL_78db5b0f_9_kernel_cu_66b96518_28933954cuda3std3__45__cpo4cendE - _ZN47_INTERNAL_78db5b0f_9_kernel_cu_66b96518_28933954cuda3std3__419piecewise_constructE)
_ZN47_INTERNAL_78db5b0f_9_kernel_cu_66b96518_28933954cuda3std3__419piecewise_constructE:
	.zero		1
	.type		_ZN47_INTERNAL_78db5b0f_9_kernel_cu_66b96518_28933954cuda3std3__45__cpo4cendE,@object
	.size		_ZN47_INTERNAL_78db5b0f_9_kernel_cu_66b96518_28933954cuda3std3__45__cpo4cendE,(_ZN47_INTERNAL_78db5b0f_9_kernel_cu_66b96518_28933954cuda3std6ranges3__45__cpo4swapE - _ZN47_INTERNAL_78db5b0f_9_kernel_cu_66b96518_28933954cuda3std3__45__cpo4cendE)
_ZN47_INTERNAL_78db5b0f_9_kernel_cu_66b96518_28933954cuda3std3__45__cpo4cendE:
	.zero		1
	.type		_ZN47_INTERNAL_78db5b0f_9_kernel_cu_66b96518_28933954cuda3std6ranges3__45__cpo4swapE,@object
	.size		_ZN47_INTERNAL_78db5b0f_9_kernel_cu_66b96518_28933954cuda3std6ranges3__45__cpo4swapE,(.L_10 - _ZN47_INTERNAL_78db5b0f_9_kernel_cu_66b96518_28933954cuda3std6ranges3__45__cpo4swapE)
_ZN47_INTERNAL_78db5b0f_9_kernel_cu_66b96518_28933954cuda3std6ranges3__45__cpo4swapE:
	.zero		1
.L_10:


//--------------------- .nv.constant0._ZN9deep_gemm24sm100_fp8_gemm_1d1d_implILN4cute4UMMA5MajorE0ELS3_0ELj0ELj7168ELj2048ELj128ELj224ELj128ELj64ELj128ELj128ELj64ELj4ELj128ELj128ELj1ELb0ELj150ELNS_8GemmTypeE1ELb0EN7cutlass10bfloat16_tENS_16EpilogueIdentityEEEvPijjj14CUtensorMap_stS9_S9_S9_S9_ --------------------------
	.section	.nv.constant0._ZN9deep_gemm24sm100_fp8_gemm_1d1d_implILN4cute4UMMA5MajorE0ELS3_0ELj0ELj7168ELj2048ELj128ELj224ELj128ELj64ELj128ELj128ELj64ELj4ELj128ELj128ELj1ELb0ELj150ELNS_8GemmTypeE1ELb0EN7cutlass10bfloat16_tENS_16EpilogueIdentityEEEvPijjj14CUtensorMap_stS9_S9_S9_S9_,"a",@progbits
	.sectionflags	@""
	.align	4
.nv.constant0._ZN9deep_gemm24sm100_fp8_gemm_1d1d_implILN4cute4UMMA5MajorE0ELS3_0ELj0ELj7168ELj2048ELj128ELj224ELj128ELj64ELj128ELj128ELj64ELj4ELj128ELj128ELj1ELb0ELj150ELNS_8GemmTypeE1ELb0EN7cutlass10bfloat16_tENS_16EpilogueIdentityEEEvPijjj14CUtensorMap_stS9_S9_S9_S9_:
	.zero		1600


//--------------------- SYMBOLS --------------------------

	.type		.nv.reservedSmem.offset0,@object
	.size		.nv.reservedSmem.offset0,0x4
	.type		.nv.reservedSmem.cap,@object
	.size		.nv.reservedSmem.cap,0x4
